	.target	sm_100a

	.elftype	@"ET_EXEC"


//--------------------- .note.nv.tkinfo           --------------------------
	.section	.note.nv.tkinfo,"",@"SHT_NOTE"
	.sectionflags	@"SHF_NOTE_NV_TKINFO"
	.tkinfo
        /*0018*/ 	.word	0x00000002
        /*0030*/ 	.string	""
        /*0030*/ 	.string	"ptxas"
        /*0030*/ 	.string	"Cuda compilation tools, release 13.0, V13.0.88"
        /*0030*/ 	.string	"Build cuda_13.0.r13.0/compiler.36424714_0"
        /*0030*/ 	.string	"-arch sm_100a -m 64 "



//--------------------- .note.nv.cuinfo           --------------------------
	.section	.note.nv.cuinfo,"",@"SHT_NOTE"
	.sectionflags	@"SHF_NOTE_NV_CUINFO"
        /*0018*/ 	.short	0x0002
        /*001a*/ 	.short	0x0064
        /*001c*/ 	.short	0x0082
	.zero		2


//--------------------- .nv.info                  --------------------------
	.section	.nv.info,"",@"SHT_CUDA_INFO"
	.align	4


	//----- nvinfo : EIATTR_REGCOUNT
	.align		4
        /*0000*/ 	.byte	0x04, 0x2f
        /*0002*/ 	.short	(.L_19 - .L_18)
	.align		4
.L_18:
        /*0004*/ 	.word	index@(_ZN7cutlass13device_kernelINS_4gemm6kernel13GemmUniversalIN4cute5tupleIJiiiiEEENS1_10collective13CollectiveMmaINS1_35MainloopSm100TmaUmmaWarpSpecializedILi3ELi2ELi2ENS5_IJNS4_1CILi1EEESB_SB_EEEEENS5_IJNSA_ILi128EEENSA_ILi256EEENSA_ILi64EEEEEENS_6half_tENS5_IJlSB_lEEESI_NS5_IJSB_llEEENS4_8TiledMMAINS4_8MMA_AtomIJNS4_20SM100_MMA_F16BF16_SSISI_SI_fLi128ELi256ELNS4_4UMMA5MajorE0ELSP_1ELNSO_7ScaleInE0ELSQ_0EEEEEENS4_6LayoutISC_NS5_IJNSA_ILi0EEESU_SU_EEEEENS5_IJNS4_10UnderscoreESX_SX_EEEEENS4_13SM90_TMA_LOADENS4_14ComposedLayoutINS4_7SwizzleILi3ELi4ELi3EEENS4_18smem_ptr_flag_bitsILi16EEENST_INS5_IJNSA_ILi8EEESG_EEENS5_IJSG_SB_EEEEEEEvNS4_8identityES10_NS11_IS13_S15_NST_INS5_IJSG_S16_EEENS5_IJSB_SG_EEEEEEEvS1B_EENS_8epilogue10collective18CollectiveEpilogueINS1H_23Sm100TmaWarpSpecializedILi4ELi2ELi64ELb1ELb0EEEJSH_NS5_IJNST_ISE_SB_EENST_ISG_SB_EEEEESI_SJ_SI_SJ_NS1H_6fusion15FusionCallbacksIS1L_NS1P_17LinearCombinationISI_fSI_fLNS_15FloatRoundStyleE2EEESH_S1O_JEEENS4_5SM1004TMEM4LOAD26SM100_TMEM_LOAD_32dp32b64xES10_S1A_NS4_39AutoVectorizingCopyWithAssumedAlignmentILi128EEENS4_14SM90_TMA_STOREES1A_S20_S20_EEEvvEEEEvNT_6ParamsE)
        /*0008*/ 	.word	0x000000b9


	//----- nvinfo : EIATTR_FRAME_SIZE
	.align		4
.L_19:
        /*000c*/ 	.byte	0x04, 0x11
        /*000e*/ 	.short	(.L_21 - .L_20)
	.align		4
.L_20:
        /*0010*/ 	.word	index@($__internal_2_$__cuda_sm10x_tcgen05_guardrail_trap_unallocated_columns_being_dealloced)
        /*0014*/ 	.word	0x00000000


	//----- nvinfo : EIATTR_FRAME_SIZE
	.align		4
.L_21:
        /*0018*/ 	.byte	0x04, 0x11
        /*001a*/ 	.short	(.L_23 - .L_22)
	.align		4
.L_22:
        /*001c*/ 	.word	index@($__internal_1_$__cuda_sm10x_tcgen05_guardrail_trap_phase_invalid_during_alloc)
        /*0020*/ 	.word	0x00000000


	//----- nvinfo : EIATTR_FRAME_SIZE
	.align		4
.L_23:
        /*0024*/ 	.byte	0x04, 0x11
        /*0026*/ 	.short	(.L_25 - .L_24)
	.align		4
.L_24:
        /*0028*/ 	.word	index@($__internal_0_$__cuda_sm10x_tcgen05_guardrail_trap_col_being_dealloced_not_returned_by_alloc)
        /*002c*/ 	.word	0x00000000


	//----- nvinfo : EIATTR_FRAME_SIZE
	.align		4
.L_25:
        /*0030*/ 	.byte	0x04, 0x11
        /*0032*/ 	.short	(.L_27 - .L_26)
	.align		4
.L_26:
        /*0034*/ 	.word	index@(_ZN7cutlass13device_kernelINS_4gemm6kernel13GemmUniversalIN4cute5tupleIJiiiiEEENS1_10collective13CollectiveMmaINS1_35MainloopSm100TmaUmmaWarpSpecializedILi3ELi2ELi2ENS5_IJNS4_1CILi1EEESB_SB_EEEEENS5_IJNSA_ILi128EEENSA_ILi256EEENSA_ILi64EEEEEENS_6half_tENS5_IJlSB_lEEESI_NS5_IJSB_llEEENS4_8TiledMMAINS4_8MMA_AtomIJNS4_20SM100_MMA_F16BF16_SSISI_SI_fLi128ELi256ELNS4_4UMMA5MajorE0ELSP_1ELNSO_7ScaleInE0ELSQ_0EEEEEENS4_6LayoutISC_NS5_IJNSA_ILi0EEESU_SU_EEEEENS5_IJNS4_10UnderscoreESX_SX_EEEEENS4_13SM90_TMA_LOADENS4_14ComposedLayoutINS4_7SwizzleILi3ELi4ELi3EEENS4_18smem_ptr_flag_bitsILi16EEENST_INS5_IJNSA_ILi8EEESG_EEENS5_IJSG_SB_EEEEEEEvNS4_8identityES10_NS11_IS13_S15_NST_INS5_IJSG_S16_EEENS5_IJSB_SG_EEEEEEEvS1B_EENS_8epilogue10collective18CollectiveEpilogueINS1H_23Sm100TmaWarpSpecializedILi4ELi2ELi64ELb1ELb0EEEJSH_NS5_IJNST_ISE_SB_EENST_ISG_SB_EEEEESI_SJ_SI_SJ_NS1H_6fusion15FusionCallbacksIS1L_NS1P_17LinearCombinationISI_fSI_fLNS_15FloatRoundStyleE2EEESH_S1O_JEEENS4_5SM1004TMEM4LOAD26SM100_TMEM_LOAD_32dp32b64xES10_S1A_NS4_39AutoVectorizingCopyWithAssumedAlignmentILi128EEENS4_14SM90_TMA_STOREES1A_S20_S20_EEEvvEEEEvNT_6ParamsE)
        /*0038*/ 	.word	0x00000000


	//----- nvinfo : EIATTR_MIN_STACK_SIZE
	.align		4
.L_27:
        /*003c*/ 	.byte	0x04, 0x12
        /*003e*/ 	.short	(.L_29 - .L_28)
	.align		4
.L_28:
        /*0040*/ 	.word	index@(_ZN7cutlass13device_kernelINS_4gemm6kernel13GemmUniversalIN4cute5tupleIJiiiiEEENS1_10collective13CollectiveMmaINS1_35MainloopSm100TmaUmmaWarpSpecializedILi3ELi2ELi2ENS5_IJNS4_1CILi1EEESB_SB_EEEEENS5_IJNSA_ILi128EEENSA_ILi256EEENSA_ILi64EEEEEENS_6half_tENS5_IJlSB_lEEESI_NS5_IJSB_llEEENS4_8TiledMMAINS4_8MMA_AtomIJNS4_20SM100_MMA_F16BF16_SSISI_SI_fLi128ELi256ELNS4_4UMMA5MajorE0ELSP_1ELNSO_7ScaleInE0ELSQ_0EEEEEENS4_6LayoutISC_NS5_IJNSA_ILi0EEESU_SU_EEEEENS5_IJNS4_10UnderscoreESX_SX_EEEEENS4_13SM90_TMA_LOADENS4_14ComposedLayoutINS4_7SwizzleILi3ELi4ELi3EEENS4_18smem_ptr_flag_bitsILi16EEENST_INS5_IJNSA_ILi8EEESG_EEENS5_IJSG_SB_EEEEEEEvNS4_8identityES10_NS11_IS13_S15_NST_INS5_IJSG_S16_EEENS5_IJSB_SG_EEEEEEEvS1B_EENS_8epilogue10collective18CollectiveEpilogueINS1H_23Sm100TmaWarpSpecializedILi4ELi2ELi64ELb1ELb0EEEJSH_NS5_IJNST_ISE_SB_EENST_ISG_SB_EEEEESI_SJ_SI_SJ_NS1H_6fusion15FusionCallbacksIS1L_NS1P_17LinearCombinationISI_fSI_fLNS_15FloatRoundStyleE2EEESH_S1O_JEEENS4_5SM1004TMEM4LOAD26SM100_TMEM_LOAD_32dp32b64xES10_S1A_NS4_39AutoVectorizingCopyWithAssumedAlignmentILi128EEENS4_14SM90_TMA_STOREES1A_S20_S20_EEEvvEEEEvNT_6ParamsE)
        /*0044*/ 	.word	0x00000000
.L_29:


//--------------------- .nv.compat                --------------------------
	.section	.nv.compat,"",@"SHT_CUDA_COMPAT_INFO"
	.align	4
        /*0000*/ 	.byte	0x02, 0x09, 0x01, 0x00, 0x02, 0x02, 0x02, 0x00, 0x02, 0x05, 0x05, 0x00, 0x03, 0x07, 0x01, 0x01
        /*0010*/ 	.byte	0x02, 0x03, 0x01, 0x00, 0x02, 0x06, 0x01, 0x00, 0x04, 0x0b, 0x08, 0x00, 0x09, 0x00, 0x00, 0x00
        /*0020*/ 	.byte	0x00, 0x00, 0x00, 0x00


//--------------------- .nv.info._ZN7cutlass13device_kernelINS_4gemm6kernel13GemmUniversalIN4cute5tupleIJiiiiEEENS1_10collective13CollectiveMmaINS1_35MainloopSm100TmaUmmaWarpSpecializedILi3ELi2ELi2ENS5_IJNS4_1CILi1EEESB_SB_EEEEENS5_IJNSA_ILi128EEENSA_ILi256EEENSA_ILi64EEEEEENS_6half_tENS5_IJlSB_lEEESI_NS5_IJSB_llEEENS4_8TiledMMAINS4_8MMA_AtomIJNS4_20SM100_MMA_F16BF16_SSISI_SI_fLi128ELi256ELNS4_4UMMA5MajorE0ELSP_1ELNSO_7ScaleInE0ELSQ_0EEEEEENS4_6LayoutISC_NS5_IJNSA_ILi0EEESU_SU_EEEEENS5_IJNS4_10UnderscoreESX_SX_EEEEENS4_13SM90_TMA_LOADENS4_14ComposedLayoutINS4_7SwizzleILi3ELi4ELi3EEENS4_18smem_ptr_flag_bitsILi16EEENST_INS5_IJNSA_ILi8EEESG_EEENS5_IJSG_SB_EEEEEEEvNS4_8identityES10_NS11_IS13_S15_NST_INS5_IJSG_S16_EEENS5_IJSB_SG_EEEEEEEvS1B_EENS_8epilogue10collective18CollectiveEpilogueINS1H_23Sm100TmaWarpSpecializedILi4ELi2ELi64ELb1ELb0EEEJSH_NS5_IJNST_ISE_SB_EENST_ISG_SB_EEEEESI_SJ_SI_SJ_NS1H_6fusion15FusionCallbacksIS1L_NS1P_17LinearCombinationISI_fSI_fLNS_15FloatRoundStyleE2EEESH_S1O_JEEENS4_5SM1004TMEM4LOAD26SM100_TMEM_LOAD_32dp32b64xES10_S1A_NS4_39AutoVectorizingCopyWithAssumedAlignmentILi128EEENS4_14SM90_TMA_STOREES1A_S20_S20_EEEvvEEEEvNT_6ParamsE --------------------------
	.section	.nv.info._ZN7cutlass13device_kernelINS_4gemm6kernel13GemmUniversalIN4cute5tupleIJiiiiEEENS1_10collective13CollectiveMmaINS1_35MainloopSm100TmaUmmaWarpSpecializedILi3ELi2ELi2ENS5_IJNS4_1CILi1EEESB_SB_EEEEENS5_IJNSA_ILi128EEENSA_ILi256EEENSA_ILi64EEEEEENS_6half_tENS5_IJlSB_lEEESI_NS5_IJSB_llEEENS4_8TiledMMAINS4_8MMA_AtomIJNS4_20SM100_MMA_F16BF16_SSISI_SI_fLi128ELi256ELNS4_4UMMA5MajorE0ELSP_1ELNSO_7ScaleInE0ELSQ_0EEEEEENS4_6LayoutISC_NS5_IJNSA_ILi0EEESU_SU_EEEEENS5_IJNS4_10UnderscoreESX_SX_EEEEENS4_13SM90_TMA_LOADENS4_14ComposedLayoutINS4_7SwizzleILi3ELi4ELi3EEENS4_18smem_ptr_flag_bitsILi16EEENST_INS5_IJNSA_ILi8EEESG_EEENS5_IJSG_SB_EEEEEEEvNS4_8identityES10_NS11_IS13_S15_NST_INS5_IJSG_S16_EEENS5_IJSB_SG_EEEEEEEvS1B_EENS_8epilogue10collective18CollectiveEpilogueINS1H_23Sm100TmaWarpSpecializedILi4ELi2ELi64ELb1ELb0EEEJSH_NS5_IJNST_ISE_SB_EENST_ISG_SB_EEEEESI_SJ_SI_SJ_NS1H_6fusion15FusionCallbacksIS1L_NS1P_17LinearCombinationISI_fSI_fLNS_15FloatRoundStyleE2EEESH_S1O_JEEENS4_5SM1004TMEM4LOAD26SM100_TMEM_LOAD_32dp32b64xES10_S1A_NS4_39AutoVectorizingCopyWithAssumedAlignmentILi128EEENS4_14SM90_TMA_STOREES1A_S20_S20_EEEvvEEEEvNT_6ParamsE,"",@"SHT_CUDA_INFO"
	.sectionflags	@""
	.align	4


	//----- nvinfo : EIATTR_CUDA_API_VERSION
	.align		4
        /*0000*/ 	.byte	0x04, 0x37
        /*0002*/ 	.short	(.L_31 - .L_30)
.L_30:
        /*0004*/ 	.word	0x00000082


	//----- nvinfo : EIATTR_KPARAM_INFO
	.align		4
.L_31:
        /*0008*/ 	.byte	0x04, 0x17
        /*000a*/ 	.short	(.L_33 - .L_32)
.L_32:
        /*000c*/ 	.word	0x00000000
        /*0010*/ 	.short	0x0000
        /*0012*/ 	.short	0x0000
        /*0014*/ 	.byte	0x00, 0xf0, 0x01, 0x20


	//----- nvinfo : EIATTR_AT_ENTRY_FRAGMENTS
	.align		4
.L_33:
        /*0018*/ 	.byte	0x04, 0x4f
        /*001a*/ 	.short	(.L_35 - .L_34)


	//   ....[0]....
.L_34:
        /*001c*/ 	.word	0x00000006


	//----- nvinfo : EIATTR_RESERVED_SMEM_USED
	.align		4
.L_35:
        /*0020*/ 	.byte	0x01, 0x41
	.zero		2


	//----- nvinfo : EIATTR_SPARSE_MMA_MASK
	.align		4
        /*0024*/ 	.byte	0x03, 0x50
        /*0026*/ 	.short	0x0000


	//----- nvinfo : EIATTR_TCGEN05_1CTA_USED
	.align		4
        /*0028*/ 	.byte	0x01, 0x51
	.zero		2


	//----- nvinfo : EIATTR_MAXREG_COUNT
	.align		4
        /*002c*/ 	.byte	0x03, 0x1b
        /*002e*/ 	.short	0x00ff


	//----- nvinfo : EIATTR_NUM_BARRIERS
	.align		4
        /*0030*/ 	.byte	0x02, 0x4c
        /*0032*/ 	.byte	0x07
	.zero		1


	//----- nvinfo : EIATTR_EXTERNS
	.align		4
        /*0034*/ 	.byte	0x04, 0x0f
        /*0036*/ 	.short	(.L_37 - .L_36)


	//   ....[0]....
	.align		4
.L_36:
        /*0038*/ 	.word	index@(__assertfail)


	//----- nvinfo : EIATTR_MERCURY_ISA_VERSION
	.align		4
.L_37:
        /*003c*/ 	.byte	0x03, 0x5f
        /*003e*/ 	.short	0x0101


	//----- nvinfo : EIATTR_INT_WARP_WIDE_INSTR_OFFSETS
	.align		4
        /*0040*/ 	.byte	0x04, 0x31
        /*0042*/ 	.short	(.L_39 - .L_38)


	//   ....[0]....
.L_38:
        /*0044*/ 	.word	0x00001fb0


	//   ....[1]....
        /*0048*/ 	.word	0x00003850


	//   ....[2]....
        /*004c*/ 	.word	0x00003870


	//   ....[3]....
        /*0050*/ 	.word	0x000038a0


	//   ....[4]....
        /*0054*/ 	.word	0x000041e0


	//   ....[5]....
        /*0058*/ 	.word	0x00004250


	//   ....[6]....
        /*005c*/ 	.word	0x00004340


	//   ....[7]....
        /*0060*/ 	.word	0x000043c0


	//   ....[8]....
        /*0064*/ 	.word	0x000044d0


	//   ....[9]....
        /*0068*/ 	.word	0x00004560


	//   ....[10]....
        /*006c*/ 	.word	0x00004740


	//   ....[11]....
        /*0070*/ 	.word	0x000048a0


	//----- nvinfo : EIATTR_COOP_GROUP_MASK_REGIDS
	.align		4
.L_39:
        /*0074*/ 	.byte	0x04, 0x29
        /*0076*/ 	.short	(.L_41 - .L_40)


	//   ....[0]....
.L_40:
        /*0078*/ 	.word	0xffffffff


	//   ....[1]....
        /*007c*/ 	.word	0xffffffff


	//   ....[2]....
        /*0080*/ 	.word	0xffffffff


	//   ....[3]....
        /*0084*/ 	.word	0xffffffff


	//   ....[4]....
        /*0088*/ 	.word	0xffffffff


	//   ....[5]....
        /*008c*/ 	.word	0xffffffff


	//   ....[6]....
        /*0090*/ 	.word	0xffffffff


	//   ....[7]....
        /*0094*/ 	.word	0xffffffff


	//   ....[8]....
        /*0098*/ 	.word	0xffffffff


	//   ....[9]....
        /*009c*/ 	.word	0xffffffff


	//   ....[10]....
        /*00a0*/ 	.word	0xffffffff


	//   ....[11]....
        /*00a4*/ 	.word	0xffffffff


	//   ....[12]....
        /*00a8*/ 	.word	0xffffffff


	//----- nvinfo : EIATTR_COOP_GROUP_INSTR_OFFSETS
	.align		4
.L_41:
        /*00ac*/ 	.byte	0x04, 0x28
        /*00ae*/ 	.short	(.L_43 - .L_42)


	//   ....[0]....
.L_42:
        /*00b0*/ 	.word	0x00000090


	//   ....[1]....
        /*00b4*/ 	.word	0x000004d0


	//   ....[2]....
        /*00b8*/ 	.word	0x00000620


	//   ....[3]....
        /*00bc*/ 	.word	0x000007c0


	//   ....[4]....
        /*00c0*/ 	.word	0x000008c0


	//   ....[5]....
        /*00c4*/ 	.word	0x00000a30


	//   ....[6]....
        /*00c8*/ 	.word	0x00000b90


	//   ....[7]....
        /*00cc*/ 	.word	0x00001e90


	//   ....[8]....
        /*00d0*/ 	.word	0x00002be0


	//   ....[9]....
        /*00d4*/ 	.word	0x00002df0


	//   ....[10]....
        /*00d8*/ 	.word	0x00002e20


	//   ....[11]....
        /*00dc*/ 	.word	0x00003730


	//   ....[12]....
        /*00e0*/ 	.word	0x00003960


	//----- nvinfo : EIATTR_VRC_CTA_INIT_COUNT
	.align		4
.L_43:
        /*00e4*/ 	.byte	0x02, 0x4a
        /*00e6*/ 	.byte	0x80
	.zero		1


	//----- nvinfo : EIATTR_SYSCALL_OFFSETS
	.align		4
        /*00e8*/ 	.byte	0x04, 0x46
        /*00ea*/ 	.short	(.L_45 - .L_44)


	//   ....[0]....
.L_44:
        /*00ec*/ 	.word	0x00005350


	//   ....[1]....
        /*00f0*/ 	.word	0x00005440


	//   ....[2]....
        /*00f4*/ 	.word	0x00005db0


	//   ....[3]....
        /*00f8*/ 	.word	0x00007270


	//   ....[4]....
        /*00fc*/ 	.word	0x00008690


	//   ....[5]....
        /*0100*/ 	.word	0x00009aa0


	//----- nvinfo : EIATTR_MBARRIER_INSTR_OFFSETS
	.align		4
.L_45:
        /*0104*/ 	.byte	0x04, 0x39
        /*0106*/ 	.short	(.L_47 - .L_46)


	//   ....[0]....
.L_46:
        /*0108*/ 	.word	0x000005b0
        /*010c*/ 	.word	0x000000ff
        /*0110*/ 	.word	0x00000000
        /*0114*/ 	.short	0x0100
        /*0116*/ 	.byte	0x05
	.zero		1


	//   ....[1]....
        /*0118*/ 	.word	0x000005c0
        /*011c*/ 	.word	0x000000ff
        /*0120*/ 	.word	0x00000018
        /*0124*/ 	.short	0x0100
        /*0126*/ 	.byte	0x05
	.zero		1


	//   ....[2]....
        /*0128*/ 	.word	0x000005d0
        /*012c*/ 	.word	0x000000ff
        /*0130*/ 	.word	0x00000008
        /*0134*/ 	.short	0x0100
        /*0136*/ 	.byte	0x05
	.zero		1


	//   ....[3]....
        /*0138*/ 	.word	0x000005e0
        /*013c*/ 	.word	0x000000ff
        /*0140*/ 	.word	0x00000020
        /*0144*/ 	.short	0x0100
        /*0146*/ 	.byte	0x05
	.zero		1


	//   ....[4]....
        /*0148*/ 	.word	0x000005f0
        /*014c*/ 	.word	0x000000ff
        /*0150*/ 	.word	0x00000010
        /*0154*/ 	.short	0x0100
        /*0156*/ 	.byte	0x05
	.zero		1


	//   ....[5]....
        /*0158*/ 	.word	0x00000600
        /*015c*/ 	.word	0x000000ff
        /*0160*/ 	.word	0x00000028
        /*0164*/ 	.short	0x0100
        /*0166*/ 	.byte	0x05
	.zero		1


	//   ....[6]....
        /*0168*/ 	.word	0x00000730
        /*016c*/ 	.word	0x000000ff
        /*0170*/ 	.word	0x00000030
        /*0174*/ 	.short	0x0100
        /*0176*/ 	.byte	0x07
	.zero		1


	//   ....[7]....
        /*0178*/ 	.word	0x00000740
        /*017c*/ 	.word	0x000000ff
        /*0180*/ 	.word	0x00000050
        /*0184*/ 	.short	0x0100
        /*0186*/ 	.byte	0x07
	.zero		1


	//   ....[8]....
        /*0188*/ 	.word	0x00000750
        /*018c*/ 	.word	0x000000ff
        /*0190*/ 	.word	0x00000038
        /*0194*/ 	.short	0x0100
        /*0196*/ 	.byte	0x07
	.zero		1


	//   ....[9]....
        /*0198*/ 	.word	0x00000760
        /*019c*/ 	.word	0x000000ff
        /*01a0*/ 	.word	0x00000058
        /*01a4*/ 	.short	0x0100
        /*01a6*/ 	.byte	0x07
	.zero		1


	//   ....[10]....
        /*01a8*/ 	.word	0x00000770
        /*01ac*/ 	.word	0x000000ff
        /*01b0*/ 	.word	0x00000040
        /*01b4*/ 	.short	0x0100
        /*01b6*/ 	.byte	0x07
	.zero		1


	//   ....[11]....
        /*01b8*/ 	.word	0x00000780
        /*01bc*/ 	.word	0x000000ff
        /*01c0*/ 	.word	0x00000060
        /*01c4*/ 	.short	0x0100
        /*01c6*/ 	.byte	0x07
	.zero		1


	//   ....[12]....
        /*01c8*/ 	.word	0x00000790
        /*01cc*/ 	.word	0x000000ff
        /*01d0*/ 	.word	0x00000048
        /*01d4*/ 	.short	0x0100
        /*01d6*/ 	.byte	0x07
	.zero		1


	//   ....[13]....
        /*01d8*/ 	.word	0x000007a0
        /*01dc*/ 	.word	0x000000ff
        /*01e0*/ 	.word	0x00000068
        /*01e4*/ 	.short	0x0100
        /*01e6*/ 	.byte	0x07
	.zero		1


	//   ....[14]....
        /*01e8*/ 	.word	0x00000890
        /*01ec*/ 	.word	0x000000ff
        /*01f0*/ 	.word	0x00000070
        /*01f4*/ 	.short	0x0100
        /*01f6*/ 	.byte	0x05
	.zero		1


	//   ....[15]....
        /*01f8*/ 	.word	0x000008a0
        /*01fc*/ 	.word	0x000000ff
        /*0200*/ 	.word	0x00000078
        /*0204*/ 	.short	0x0100
        /*0206*/ 	.byte	0x05
	.zero		1


	//   ....[16]....
        /*0208*/ 	.word	0x000009e0
        /*020c*/ 	.word	0x000000ff
        /*0210*/ 	.word	0x00000080
        /*0214*/ 	.short	0x0100
        /*0216*/ 	.byte	0x05
	.zero		1


	//   ....[17]....
        /*0218*/ 	.word	0x000009f0
        /*021c*/ 	.word	0x000000ff
        /*0220*/ 	.word	0x00000090
        /*0224*/ 	.short	0x0100
        /*0226*/ 	.byte	0x05
	.zero		1


	//   ....[18]....
        /*0228*/ 	.word	0x00000a00
        /*022c*/ 	.word	0x000000ff
        /*0230*/ 	.word	0x00000088
        /*0234*/ 	.short	0x0100
        /*0236*/ 	.byte	0x05
	.zero		1


	//   ....[19]....
        /*0238*/ 	.word	0x00000a10
        /*023c*/ 	.word	0x000000ff
        /*0240*/ 	.word	0x00000098
        /*0244*/ 	.short	0x0100
        /*0246*/ 	.byte	0x05
	.zero		1


	//   ....[20]....
        /*0248*/ 	.word	0x00000b40
        /*024c*/ 	.word	0x000000ff
        /*0250*/ 	.word	0x000000a0
        /*0254*/ 	.short	0x0100
        /*0256*/ 	.byte	0x07
	.zero		1


	//   ....[21]....
        /*0258*/ 	.word	0x00000b50
        /*025c*/ 	.word	0x000000ff
        /*0260*/ 	.word	0x000000b0
        /*0264*/ 	.short	0x0100
        /*0266*/ 	.byte	0x07
	.zero		1


	//   ....[22]....
        /*0268*/ 	.word	0x00000b60
        /*026c*/ 	.word	0x000000ff
        /*0270*/ 	.word	0x000000a8
        /*0274*/ 	.short	0x0100
        /*0276*/ 	.byte	0x07
	.zero		1


	//   ....[23]....
        /*0278*/ 	.word	0x00000b70
        /*027c*/ 	.word	0x000000ff
        /*0280*/ 	.word	0x000000b8
        /*0284*/ 	.short	0x0100
        /*0286*/ 	.byte	0x07
	.zero		1


	//   ....[24]....
        /*0288*/ 	.word	0x00000c60
        /*028c*/ 	.word	0x000000ff
        /*0290*/ 	.word	0x000000c0
        /*0294*/ 	.short	0x0100
        /*0296*/ 	.byte	0x05
	.zero		1


	//   ....[25]....
        /*0298*/ 	.word	0x00000c70
        /*029c*/ 	.word	0x000000ff
        /*02a0*/ 	.word	0x000000d0
        /*02a4*/ 	.short	0x0100
        /*02a6*/ 	.byte	0x05
	.zero		1


	//   ....[26]....
        /*02a8*/ 	.word	0x00000c80
        /*02ac*/ 	.word	0x000000ff
        /*02b0*/ 	.word	0x000000c8
        /*02b4*/ 	.short	0x0100
        /*02b6*/ 	.byte	0x05
	.zero		1


	//   ....[27]....
        /*02b8*/ 	.word	0x00000c90
        /*02bc*/ 	.word	0x000000ff
        /*02c0*/ 	.word	0x000000d8
        /*02c4*/ 	.short	0x0100
        /*02c6*/ 	.byte	0x05
	.zero		1


	//   ....[28]....
        /*02c8*/ 	.word	0x00001570
        /*02cc*/ 	.word	0x00000003
        /*02d0*/ 	.word	0x000000d0
        /*02d4*/ 	.short	0x010a
        /*02d6*/ 	.byte	0xff
	.zero		1


	//   ....[29]....
        /*02d8*/ 	.word	0x000015a0
        /*02dc*/ 	.word	0x00000003
        /*02e0*/ 	.word	0x000000c0
        /*02e4*/ 	.short	0x0101
        /*02e6*/ 	.byte	0xff
	.zero		1


	//   ....[30]....
        /*02e8*/ 	.word	0x00001670
        /*02ec*/ 	.word	0x000000ff
        /*02f0*/ 	.word	0x00000018
        /*02f4*/ 	.short	0x010a
        /*02f6*/ 	.byte	0x08
	.zero		1


	//   ....[31]....
        /*02f8*/ 	.word	0x00001740
        /*02fc*/ 	.word	0x000000ff
        /*0300*/ 	.word	0x00000018
        /*0304*/ 	.short	0x010a
        /*0306*/ 	.byte	0x29
	.zero		1


	//   ....[32]....
        /*0308*/ 	.word	0x00001890
        /*030c*/ 	.word	0x000000ff
        /*0310*/ 	.word	0x00000018
        /*0314*/ 	.short	0x010a
        /*0316*/ 	.byte	0x08
	.zero		1


	//   ....[33]....
        /*0318*/ 	.word	0x00001a90
        /*031c*/ 	.word	0x000000ff
        /*0320*/ 	.word	0x00000078
        /*0324*/ 	.short	0x0101
        /*0326*/ 	.byte	0x04
	.zero		1


	//   ....[34]....
        /*0328*/ 	.word	0x00001ab0
        /*032c*/ 	.word	0x000000ff
        /*0330*/ 	.word	0x00000018
        /*0334*/ 	.short	0x010a
        /*0336*/ 	.byte	0x08
	.zero		1


	//   ....[35]....
        /*0338*/ 	.word	0x00001b60
        /*033c*/ 	.word	0x000000ff
        /*0340*/ 	.word	0x00000018
        /*0344*/ 	.short	0x010a
        /*0346*/ 	.byte	0x29
	.zero		1


	//   ....[36]....
        /*0348*/ 	.word	0x00001cb0
        /*034c*/ 	.word	0x000000ff
        /*0350*/ 	.word	0x00000018
        /*0354*/ 	.short	0x010a
        /*0356*/ 	.byte	0x08
	.zero		1


	//   ....[37]....
        /*0358*/ 	.word	0x00001ec0
        /*035c*/ 	.word	0x00000002
        /*0360*/ 	.word	0x00000080
        /*0364*/ 	.short	0x010a
        /*0366*/ 	.byte	0xff
	.zero		1


	//   ....[38]....
        /*0368*/ 	.word	0x00001f80
        /*036c*/ 	.word	0x00000002
        /*0370*/ 	.word	0x00000000
        /*0374*/ 	.short	0x0101
        /*0376*/ 	.byte	0xff
	.zero		1


	//   ....[39]....
        /*0378*/ 	.word	0x000024e0
        /*037c*/ 	.word	0x000000ff
        /*0380*/ 	.word	0x00000000
        /*0384*/ 	.short	0x010a
        /*0386*/ 	.byte	0x05
	.zero		1


	//   ....[40]....
        /*0388*/ 	.word	0x00002570
        /*038c*/ 	.word	0x000000ff
        /*0390*/ 	.word	0x00000000
        /*0394*/ 	.short	0x010a
        /*0396*/ 	.byte	0x05
	.zero		1


	//   ....[41]....
        /*0398*/ 	.word	0x00002610
        /*039c*/ 	.word	0x00000000
        /*03a0*/ 	.word	0x00000000
        /*03a4*/ 	.short	0x010a
        /*03a6*/ 	.byte	0xff
	.zero		1


	//   ....[42]....
        /*03a8*/ 	.word	0x00002730
        /*03ac*/ 	.word	0x00000000
        /*03b0*/ 	.word	0x000000c0
        /*03b4*/ 	.short	0x010a
        /*03b6*/ 	.byte	0xff
	.zero		1


	//   ....[43]....
        /*03b8*/ 	.word	0x00002790
        /*03bc*/ 	.word	0x00000004
        /*03c0*/ 	.word	0x00000000
        /*03c4*/ 	.short	0x0101
        /*03c6*/ 	.byte	0xff
	.zero		1


	//   ....[44]....
        /*03c8*/ 	.word	0x000027b0
        /*03cc*/ 	.word	0x000000ff
        /*03d0*/ 	.word	0x00000090
        /*03d4*/ 	.short	0x010a
        /*03d6*/ 	.byte	0x05
	.zero		1


	//   ....[45]....
        /*03d8*/ 	.word	0x000028d0
        /*03dc*/ 	.word	0x00000000
        /*03e0*/ 	.word	0x00000080
        /*03e4*/ 	.short	0x010a
        /*03e6*/ 	.byte	0xff
	.zero		1


	//   ....[46]....
        /*03e8*/ 	.word	0x000029e0
        /*03ec*/ 	.word	0x00000000
        /*03f0*/ 	.word	0x00000000
        /*03f4*/ 	.short	0x0101
        /*03f6*/ 	.byte	0xff
	.zero		1


	//   ....[47]....
        /*03f8*/ 	.word	0x00002a70
        /*03fc*/ 	.word	0x000000ff
        /*0400*/ 	.word	0x00000090
        /*0404*/ 	.short	0x0106
        /*0406*/ 	.byte	0x05
	.zero		1


	//   ....[48]....
        /*0408*/ 	.word	0x00002a90
        /*040c*/ 	.word	0x000000ff
        /*0410*/ 	.word	0x00000090
        /*0414*/ 	.short	0x010a
        /*0416*/ 	.byte	0x05
	.zero		1


	//   ....[49]....
        /*0418*/ 	.word	0x00002b20
        /*041c*/ 	.word	0x000000ff
        /*0420*/ 	.word	0x00000090
        /*0424*/ 	.short	0x0106
        /*0426*/ 	.byte	0x04
	.zero		1


	//   ....[50]....
        /*0428*/ 	.word	0x00002b60
        /*042c*/ 	.word	0x00000000
        /*0430*/ 	.word	0x00000090
        /*0434*/ 	.short	0x010a
        /*0436*/ 	.byte	0xff
	.zero		1


	//   ....[51]....
        /*0438*/ 	.word	0x000030a0
        /*043c*/ 	.word	0x00000000
        /*0440*/ 	.word	0x00000080
        /*0444*/ 	.short	0x010a
        /*0446*/ 	.byte	0xff
	.zero		1


	//   ....[52]....
        /*0448*/ 	.word	0x000031b0
        /*044c*/ 	.word	0x00000003
        /*0450*/ 	.word	0x00000000
        /*0454*/ 	.short	0x0101
        /*0456*/ 	.byte	0xff
	.zero		1


	//   ....[53]....
        /*0458*/ 	.word	0x000031c0
        /*045c*/ 	.word	0x000000ff
        /*0460*/ 	.word	0x00000000
        /*0464*/ 	.short	0x010a
        /*0466*/ 	.byte	0x06
	.zero		1


	//   ....[54]....
        /*0468*/ 	.word	0x000031e0
        /*046c*/ 	.word	0x000000ff
        /*0470*/ 	.word	0x000000b0
        /*0474*/ 	.short	0x010a
        /*0476*/ 	.byte	0x07
	.zero		1


	//   ....[55]....
        /*0478*/ 	.word	0x000032b0
        /*047c*/ 	.word	0x000000ff
        /*0480*/ 	.word	0x00000000
        /*0484*/ 	.short	0x010a
        /*0486*/ 	.byte	0x06
	.zero		1


	//   ....[56]....
        /*0488*/ 	.word	0x000033e0
        /*048c*/ 	.word	0x000000ff
        /*0490*/ 	.word	0x00000000
        /*0494*/ 	.short	0x010a
        /*0496*/ 	.byte	0x1a
	.zero		1


	//   ....[57]....
        /*0498*/ 	.word	0x00003680
        /*049c*/ 	.word	0x000000ff
        /*04a0*/ 	.word	0x00000000
        /*04a4*/ 	.short	0x010a
        /*04a6*/ 	.byte	0x06
	.zero		1


	//   ....[58]....
        /*04a8*/ 	.word	0x00003710
        /*04ac*/ 	.word	0x000000ff
        /*04b0*/ 	.word	0x00000000
        /*04b4*/ 	.short	0x010a
        /*04b6*/ 	.byte	0x07
	.zero		1


	//   ....[59]....
        /*04b8*/ 	.word	0x00003b90
        /*04bc*/ 	.word	0x00000000
        /*04c0*/ 	.word	0x00000080
        /*04c4*/ 	.short	0x010a
        /*04c6*/ 	.byte	0xff
	.zero		1


	//   ....[60]....
        /*04c8*/ 	.word	0x00003c50
        /*04cc*/ 	.word	0x00000000
        /*04d0*/ 	.word	0x00000000
        /*04d4*/ 	.short	0x0101
        /*04d6*/ 	.byte	0xff
	.zero		1


	//   ....[61]....
        /*04d8*/ 	.word	0x00003f70
        /*04dc*/ 	.word	0x000000ff
        /*04e0*/ 	.word	0x00000078
        /*04e4*/ 	.short	0x010a
        /*04e6*/ 	.byte	0x07
	.zero		1


	//   ....[62]....
        /*04e8*/ 	.word	0x00004160
        /*04ec*/ 	.word	0x000000ff
        /*04f0*/ 	.word	0x00000050
        /*04f4*/ 	.short	0x010a
        /*04f6*/ 	.byte	0x07
	.zero		1


	//   ....[63]....
        /*04f8*/ 	.word	0x000042e0
        /*04fc*/ 	.word	0x000000ff
        /*0500*/ 	.word	0x00000030
        /*0504*/ 	.short	0x010b
        /*0506*/ 	.byte	0x07
	.zero		1


	//   ....[64]....
        /*0508*/ 	.word	0x000042f0
        /*050c*/ 	.word	0x000000ff
        /*0510*/ 	.word	0x00000000
        /*0514*/ 	.short	0x0101
        /*0516*/ 	.byte	0x08
	.zero		1


	//   ....[65]....
        /*0518*/ 	.word	0x00004310
        /*051c*/ 	.word	0x000000ff
        /*0520*/ 	.word	0x00000058
        /*0524*/ 	.short	0x010a
        /*0526*/ 	.byte	0x07
	.zero		1


	//   ....[66]....
        /*0528*/ 	.word	0x00004470
        /*052c*/ 	.word	0x000000ff
        /*0530*/ 	.word	0x00000038
        /*0534*/ 	.short	0x010b
        /*0536*/ 	.byte	0x07
	.zero		1


	//   ....[67]....
        /*0538*/ 	.word	0x00004480
        /*053c*/ 	.word	0x000000ff
        /*0540*/ 	.word	0x00000000
        /*0544*/ 	.short	0x0101
        /*0546*/ 	.byte	0x08
	.zero		1


	//   ....[68]....
        /*0548*/ 	.word	0x00004490
        /*054c*/ 	.word	0x000000ff
        /*0550*/ 	.word	0x00000060
        /*0554*/ 	.short	0x010a
        /*0556*/ 	.byte	0x07
	.zero		1


	//   ....[69]....
        /*0558*/ 	.word	0x00004630
        /*055c*/ 	.word	0x000000ff
        /*0560*/ 	.word	0x00000040
        /*0564*/ 	.short	0x010b
        /*0566*/ 	.byte	0x07
	.zero		1


	//   ....[70]....
        /*0568*/ 	.word	0x000046a0
        /*056c*/ 	.word	0x000000ff
        /*0570*/ 	.word	0x00000000
        /*0574*/ 	.short	0x0101
        /*0576*/ 	.byte	0x08
	.zero		1


	//   ....[71]....
        /*0578*/ 	.word	0x000046d0
        /*057c*/ 	.word	0x000000ff
        /*0580*/ 	.word	0x00000068
        /*0584*/ 	.short	0x010a
        /*0586*/ 	.byte	0x07
	.zero		1


	//   ....[72]....
        /*0588*/ 	.word	0x000048e0
        /*058c*/ 	.word	0x000000ff
        /*0590*/ 	.word	0x00000048
        /*0594*/ 	.short	0x010b
        /*0596*/ 	.byte	0x07
	.zero		1


	//   ....[73]....
        /*0598*/ 	.word	0x00004900
        /*059c*/ 	.word	0x000000ff
        /*05a0*/ 	.word	0x00000000
        /*05a4*/ 	.short	0x0101
        /*05a6*/ 	.byte	0x0d
	.zero		1


	//   ....[74]....
        /*05a8*/ 	.word	0x00004930
        /*05ac*/ 	.word	0x000000ff
        /*05b0*/ 	.word	0x00000050
        /*05b4*/ 	.short	0x010a
        /*05b6*/ 	.byte	0x07
	.zero		1


	//   ....[75]....
        /*05b8*/ 	.word	0x00004950
        /*05bc*/ 	.word	0x000000ff
        /*05c0*/ 	.word	0x00000058
        /*05c4*/ 	.short	0x010a
        /*05c6*/ 	.byte	0x07
	.zero		1


	//   ....[76]....
        /*05c8*/ 	.word	0x00004970
        /*05cc*/ 	.word	0x000000ff
        /*05d0*/ 	.word	0x00000060
        /*05d4*/ 	.short	0x010a
        /*05d6*/ 	.byte	0x07
	.zero		1


	//   ....[77]....
        /*05d8*/ 	.word	0x000049b0
        /*05dc*/ 	.word	0x00000000
        /*05e0*/ 	.word	0x00000068
        /*05e4*/ 	.short	0x010a
        /*05e6*/ 	.byte	0xff
	.zero		1


	//   ....[78]....
        /*05e8*/ 	.word	0x00004d10
        /*05ec*/ 	.word	0x00000000
        /*05f0*/ 	.word	0x00000080
        /*05f4*/ 	.short	0x010a
        /*05f6*/ 	.byte	0xff
	.zero		1


	//   ....[79]....
        /*05f8*/ 	.word	0x00004e20
        /*05fc*/ 	.word	0x00000000
        /*0600*/ 	.word	0x00000000
        /*0604*/ 	.short	0x0101
        /*0606*/ 	.byte	0xff
	.zero		1


	//   ....[80]....
        /*0608*/ 	.word	0x000058d0
        /*060c*/ 	.word	0x000000ff
        /*0610*/ 	.word	0x00000030
        /*0614*/ 	.short	0x010a
        /*0616*/ 	.byte	0x24
	.zero		1


	//   ....[81]....
        /*0618*/ 	.word	0x00005990
        /*061c*/ 	.word	0x00000057
        /*0620*/ 	.word	0x000000a0
        /*0624*/ 	.short	0x010a
        /*0626*/ 	.byte	0xff
	.zero		1


	//   ....[82]....
        /*0628*/ 	.word	0x00005ac0
        /*062c*/ 	.word	0x000000ff
        /*0630*/ 	.word	0x00000030
        /*0634*/ 	.short	0x010a
        /*0636*/ 	.byte	0x24
	.zero		1


	//   ....[83]....
        /*0638*/ 	.word	0x00005c90
        /*063c*/ 	.word	0x00000057
        /*0640*/ 	.word	0x000000a0
        /*0644*/ 	.short	0x010a
        /*0646*/ 	.byte	0xff
	.zero		1


	//   ....[84]....
        /*0648*/ 	.word	0x00006f10
        /*064c*/ 	.word	0x00000000
        /*0650*/ 	.word	0x00000000
        /*0654*/ 	.short	0x0101
        /*0656*/ 	.byte	0xff
	.zero		1


	//   ....[85]....
        /*0658*/ 	.word	0x00006f20
        /*065c*/ 	.word	0x00000003
        /*0660*/ 	.word	0x00000030
        /*0664*/ 	.short	0x010a
        /*0666*/ 	.byte	0xff
	.zero		1


	//   ....[86]....
        /*0668*/ 	.word	0x00007000
        /*066c*/ 	.word	0x00000003
        /*0670*/ 	.word	0x00000030
        /*0674*/ 	.short	0x010a
        /*0676*/ 	.byte	0xff
	.zero		1


	//   ....[87]....
        /*0678*/ 	.word	0x00008330
        /*067c*/ 	.word	0x00000055
        /*0680*/ 	.word	0x00000000
        /*0684*/ 	.short	0x0101
        /*0686*/ 	.byte	0xff
	.zero		1


	//   ....[88]....
        /*0688*/ 	.word	0x00008350
        /*068c*/ 	.word	0x00000000
        /*0690*/ 	.word	0x00000030
        /*0694*/ 	.short	0x010a
        /*0696*/ 	.byte	0xff
	.zero		1


	//   ....[89]....
        /*0698*/ 	.word	0x00008420
        /*069c*/ 	.word	0x00000000
        /*06a0*/ 	.word	0x00000030
        /*06a4*/ 	.short	0x010a
        /*06a6*/ 	.byte	0xff
	.zero		1


	//   ....[90]....
        /*06a8*/ 	.word	0x00009750
        /*06ac*/ 	.word	0x00000054
        /*06b0*/ 	.word	0x00000000
        /*06b4*/ 	.short	0x0101
        /*06b6*/ 	.byte	0xff
	.zero		1


	//   ....[91]....
        /*06b8*/ 	.word	0x00009770
        /*06bc*/ 	.word	0x00000003
        /*06c0*/ 	.word	0x00000030
        /*06c4*/ 	.short	0x010a
        /*06c6*/ 	.byte	0xff
	.zero		1


	//   ....[92]....
        /*06c8*/ 	.word	0x00009840
        /*06cc*/ 	.word	0x00000003
        /*06d0*/ 	.word	0x00000030
        /*06d4*/ 	.short	0x010a
        /*06d6*/ 	.byte	0xff
	.zero		1


	//   ....[93]....
        /*06d8*/ 	.word	0x00009c00
        /*06dc*/ 	.word	0x000000ff
        /*06e0*/ 	.word	0x00000000
        /*06e4*/ 	.short	0x0101
        /*06e6*/ 	.byte	0x05
	.zero		1


	//   ....[94]....
        /*06e8*/ 	.word	0x0000abc0
        /*06ec*/ 	.word	0x00000000
        /*06f0*/ 	.word	0x00000000
        /*06f4*/ 	.short	0x0101
        /*06f6*/ 	.byte	0xff
	.zero		1


	//   ....[95]....
        /*06f8*/ 	.word	0x0000ae30
        /*06fc*/ 	.word	0x000000ff
        /*0700*/ 	.word	0x00000000
        /*0704*/ 	.short	0x0101
        /*0706*/ 	.byte	0x04
	.zero		1


	//   ....[96]....
        /*0708*/ 	.word	0x0000ae50
        /*070c*/ 	.word	0x00000003
        /*0710*/ 	.word	0x000000d0
        /*0714*/ 	.short	0x010a
        /*0716*/ 	.byte	0xff
	.zero		1


	//   ....[97]....
        /*0718*/ 	.word	0x0000aeb0
        /*071c*/ 	.word	0x00000002
        /*0720*/ 	.word	0x00000018
        /*0724*/ 	.short	0x010a
        /*0726*/ 	.byte	0xff
	.zero		1


	//   ....[98]....
        /*0728*/ 	.word	0x0000af10
        /*072c*/ 	.word	0x00000002
        /*0730*/ 	.word	0x00000018
        /*0734*/ 	.short	0x010a
        /*0736*/ 	.byte	0xff
	.zero		1


	//   ....[99]....
        /*0738*/ 	.word	0x0000af60
        /*073c*/ 	.word	0x00000002
        /*0740*/ 	.word	0x00000080
        /*0744*/ 	.short	0x010a
        /*0746*/ 	.byte	0xff
	.zero		1


	//   ....[100]....
        /*0748*/ 	.word	0x0000afc0
        /*074c*/ 	.word	0x00000000
        /*0750*/ 	.word	0x00000000
        /*0754*/ 	.short	0x010a
        /*0756*/ 	.byte	0xff
	.zero		1


	//   ....[101]....
        /*0758*/ 	.word	0x0000b020
        /*075c*/ 	.word	0x00000000
        /*0760*/ 	.word	0x00000000
        /*0764*/ 	.short	0x010a
        /*0766*/ 	.byte	0xff
	.zero		1


	//   ....[102]....
        /*0768*/ 	.word	0x0000b070
        /*076c*/ 	.word	0x00000000
        /*0770*/ 	.word	0x000000c0
        /*0774*/ 	.short	0x010a
        /*0776*/ 	.byte	0xff
	.zero		1


	//   ....[103]....
        /*0778*/ 	.word	0x0000b0d0
        /*077c*/ 	.word	0x00000000
        /*0780*/ 	.word	0x00000090
        /*0784*/ 	.short	0x010a
        /*0786*/ 	.byte	0xff
	.zero		1


	//   ....[104]....
        /*0788*/ 	.word	0x0000b120
        /*078c*/ 	.word	0x00000000
        /*0790*/ 	.word	0x00000080
        /*0794*/ 	.short	0x010a
        /*0796*/ 	.byte	0xff
	.zero		1


	//   ....[105]....
        /*0798*/ 	.word	0x0000b180
        /*079c*/ 	.word	0x00000000
        /*07a0*/ 	.word	0x00000090
        /*07a4*/ 	.short	0x010a
        /*07a6*/ 	.byte	0xff
	.zero		1


	//   ....[106]....
        /*07a8*/ 	.word	0x0000b1d0
        /*07ac*/ 	.word	0x00000000
        /*07b0*/ 	.word	0x00000080
        /*07b4*/ 	.short	0x010a
        /*07b6*/ 	.byte	0xff
	.zero		1


	//   ....[107]....
        /*07b8*/ 	.word	0x0000b230
        /*07bc*/ 	.word	0x00000003
        /*07c0*/ 	.word	0x000000b0
        /*07c4*/ 	.short	0x010a
        /*07c6*/ 	.byte	0xff
	.zero		1


	//   ....[108]....
        /*07c8*/ 	.word	0x0000b290
        /*07cc*/ 	.word	0x00000000
        /*07d0*/ 	.word	0x00000000
        /*07d4*/ 	.short	0x010a
        /*07d6*/ 	.byte	0xff
	.zero		1


	//   ....[109]....
        /*07d8*/ 	.word	0x0000b2f0
        /*07dc*/ 	.word	0x00000000
        /*07e0*/ 	.word	0x00000000
        /*07e4*/ 	.short	0x010a
        /*07e6*/ 	.byte	0xff
	.zero		1


	//   ....[110]....
        /*07e8*/ 	.word	0x0000b350
        /*07ec*/ 	.word	0x00000000
        /*07f0*/ 	.word	0x00000000
        /*07f4*/ 	.short	0x010a
        /*07f6*/ 	.byte	0xff
	.zero		1


	//   ....[111]....
        /*07f8*/ 	.word	0x0000b3a0
        /*07fc*/ 	.word	0x00000000
        /*0800*/ 	.word	0x00000080
        /*0804*/ 	.short	0x010a
        /*0806*/ 	.byte	0xff
	.zero		1


	//   ....[112]....
        /*0808*/ 	.word	0x0000b400
        /*080c*/ 	.word	0x00000000
        /*0810*/ 	.word	0x00000078
        /*0814*/ 	.short	0x010a
        /*0816*/ 	.byte	0xff
	.zero		1


	//   ....[113]....
        /*0818*/ 	.word	0x0000b460
        /*081c*/ 	.word	0x00000003
        /*0820*/ 	.word	0x00000050
        /*0824*/ 	.short	0x010a
        /*0826*/ 	.byte	0xff
	.zero		1


	//   ....[114]....
        /*0828*/ 	.word	0x0000b4c0
        /*082c*/ 	.word	0x00000003
        /*0830*/ 	.word	0x00000058
        /*0834*/ 	.short	0x010a
        /*0836*/ 	.byte	0xff
	.zero		1


	//   ....[115]....
        /*0838*/ 	.word	0x0000b520
        /*083c*/ 	.word	0x00000003
        /*0840*/ 	.word	0x00000060
        /*0844*/ 	.short	0x010a
        /*0846*/ 	.byte	0xff
	.zero		1


	//   ....[116]....
        /*0848*/ 	.word	0x0000b580
        /*084c*/ 	.word	0x00000003
        /*0850*/ 	.word	0x00000068
        /*0854*/ 	.short	0x010a
        /*0856*/ 	.byte	0xff
	.zero		1


	//   ....[117]....
        /*0858*/ 	.word	0x0000b5e0
        /*085c*/ 	.word	0x00000000
        /*0860*/ 	.word	0x00000050
        /*0864*/ 	.short	0x010a
        /*0866*/ 	.byte	0xff
	.zero		1


	//   ....[118]....
        /*0868*/ 	.word	0x0000b640
        /*086c*/ 	.word	0x00000000
        /*0870*/ 	.word	0x00000058
        /*0874*/ 	.short	0x010a
        /*0876*/ 	.byte	0xff
	.zero		1


	//   ....[119]....
        /*0878*/ 	.word	0x0000b6a0
        /*087c*/ 	.word	0x00000000
        /*0880*/ 	.word	0x00000060
        /*0884*/ 	.short	0x010a
        /*0886*/ 	.byte	0xff
	.zero		1


	//   ....[120]....
        /*0888*/ 	.word	0x0000b6f0
        /*088c*/ 	.word	0x00000000
        /*0890*/ 	.word	0x00000080
        /*0894*/ 	.short	0x010a
        /*0896*/ 	.byte	0xff
	.zero		1


	//   ....[121]....
        /*0898*/ 	.word	0x0000b750
        /*089c*/ 	.word	0x00000003
        /*08a0*/ 	.word	0x00000030
        /*08a4*/ 	.short	0x010a
        /*08a6*/ 	.byte	0xff
	.zero		1


	//   ....[122]....
        /*08a8*/ 	.word	0x0000b7a0
        /*08ac*/ 	.word	0x00000057
        /*08b0*/ 	.word	0x000000a0
        /*08b4*/ 	.short	0x010a
        /*08b6*/ 	.byte	0xff
	.zero		1


	//   ....[123]....
        /*08b8*/ 	.word	0x0000b7f0
        /*08bc*/ 	.word	0x00000003
        /*08c0*/ 	.word	0x00000030
        /*08c4*/ 	.short	0x010a
        /*08c6*/ 	.byte	0xff
	.zero		1


	//   ....[124]....
        /*08c8*/ 	.word	0x0000b840
        /*08cc*/ 	.word	0x00000000
        /*08d0*/ 	.word	0x00000030
        /*08d4*/ 	.short	0x010a
        /*08d6*/ 	.byte	0xff
	.zero		1


	//   ....[125]....
        /*08d8*/ 	.word	0x0000b890
        /*08dc*/ 	.word	0x00000003
        /*08e0*/ 	.word	0x00000030
        /*08e4*/ 	.short	0x010a
        /*08e6*/ 	.byte	0xff
	.zero		1


	//----- nvinfo : EIATTR_NUM_MBARRIERS
	.align		4
.L_47:
        /*08e8*/ 	.byte	0x03, 0x38
        /*08ea*/ 	.short	0x001c


	//----- nvinfo : EIATTR_EXIT_INSTR_OFFSETS
	.align		4
        /*08ec*/ 	.byte	0x04, 0x1c
        /*08ee*/ 	.short	(.L_49 - .L_48)


	//   ....[0]....
.L_48:
        /*08f0*/ 	.word	0x00002640


	//   ....[1]....
        /*08f4*/ 	.word	0x00002b30


	//   ....[2]....
        /*08f8*/ 	.word	0x00002b90


	//   ....[3]....
        /*08fc*/ 	.word	0x00003970


	//   ....[4]....
        /*0900*/ 	.word	0x000049e0


	//   ....[5]....
        /*0904*/ 	.word	0x00004a20


	//   ....[6]....
        /*0908*/ 	.word	0x0000ad20


	//   ....[7]....
        /*090c*/ 	.word	0x0000ada0


	//   ....[8]....
        /*0910*/ 	.word	0x0000add0


	//   ....[9]....
        /*0914*/ 	.word	0x0000ae40


	//----- nvinfo : EIATTR_MAX_THREADS
	.align		4
.L_49:
        /*0918*/ 	.byte	0x04, 0x05
        /*091a*/ 	.short	(.L_51 - .L_50)
.L_50:
        /*091c*/ 	.word	0x00000100
        /*0920*/ 	.word	0x00000001
        /*0924*/ 	.word	0x00000001


	//----- nvinfo : EIATTR_CRS_STACK_SIZE
	.align		4
.L_51:
        /*0928*/ 	.byte	0x04, 0x1e
        /*092a*/ 	.short	(.L_53 - .L_52)
.L_52:
        /*092c*/ 	.word	0x00000000


	//----- nvinfo : EIATTR_CBANK_PARAM_SIZE
	.align		4
.L_53:
        /*0930*/ 	.byte	0x03, 0x19
        /*0932*/ 	.short	0x0800


	//----- nvinfo : EIATTR_PARAM_CBANK
	.align		4
        /*0934*/ 	.byte	0x04, 0x0a
        /*0936*/ 	.short	(.L_55 - .L_54)
	.align		4
.L_54:
        /*0938*/ 	.word	index@(.nv.constant0._ZN7cutlass13device_kernelINS_4gemm6kernel13GemmUniversalIN4cute5tupleIJiiiiEEENS1_10collective13CollectiveMmaINS1_35MainloopSm100TmaUmmaWarpSpecializedILi3ELi2ELi2ENS5_IJNS4_1CILi1EEESB_SB_EEEEENS5_IJNSA_ILi128EEENSA_ILi256EEENSA_ILi64EEEEEENS_6half_tENS5_IJlSB_lEEESI_NS5_IJSB_llEEENS4_8TiledMMAINS4_8MMA_AtomIJNS4_20SM100_MMA_F16BF16_SSISI_SI_fLi128ELi256ELNS4_4UMMA5MajorE0ELSP_1ELNSO_7ScaleInE0ELSQ_0EEEEEENS4_6LayoutISC_NS5_IJNSA_ILi0EEESU_SU_EEEEENS5_IJNS4_10UnderscoreESX_SX_EEEEENS4_13SM90_TMA_LOADENS4_14ComposedLayoutINS4_7SwizzleILi3ELi4ELi3EEENS4_18smem_ptr_flag_bitsILi16EEENST_INS5_IJNSA_ILi8EEESG_EEENS5_IJSG_SB_EEEEEEEvNS4_8identityES10_NS11_IS13_S15_NST_INS5_IJSG_S16_EEENS5_IJSB_SG_EEEEEEEvS1B_EENS_8epilogue10collective18CollectiveEpilogueINS1H_23Sm100TmaWarpSpecializedILi4ELi2ELi64ELb1ELb0EEEJSH_NS5_IJNST_ISE_SB_EENST_ISG_SB_EEEEESI_SJ_SI_SJ_NS1H_6fusion15FusionCallbacksIS1L_NS1P_17LinearCombinationISI_fSI_fLNS_15FloatRoundStyleE2EEESH_S1O_JEEENS4_5SM1004TMEM4LOAD26SM100_TMEM_LOAD_32dp32b64xES10_S1A_NS4_39AutoVectorizingCopyWithAssumedAlignmentILi128EEENS4_14SM90_TMA_STOREES1A_S20_S20_EEEvvEEEEvNT_6ParamsE)
        /*093c*/ 	.short	0x0380
        /*093e*/ 	.short	0x0800


	//----- nvinfo : EIATTR_SW_WAR
	.align		4
.L_55:
        /*0940*/ 	.byte	0x04, 0x36
        /*0942*/ 	.short	(.L_57 - .L_56)
.L_56:
        /*0944*/ 	.word	0x00000008
.L_57:


//--------------------- .nv.callgraph             --------------------------
	.section	.nv.callgraph,"",@"SHT_CUDA_CALLGRAPH"
	.align	4
	.sectionentsize	8
	.align		4
        /*0000*/ 	.word	0x00000000
	.align		4
        /*0004*/ 	.word	0xffffffff
	.align		4
        /*0008*/ 	.word	index@(_ZN7cutlass13device_kernelINS_4gemm6kernel13GemmUniversalIN4cute5tupleIJiiiiEEENS1_10collective13CollectiveMmaINS1_35MainloopSm100TmaUmmaWarpSpecializedILi3ELi2ELi2ENS5_IJNS4_1CILi1EEESB_SB_EEEEENS5_IJNSA_ILi128EEENSA_ILi256EEENSA_ILi64EEEEEENS_6half_tENS5_IJlSB_lEEESI_NS5_IJSB_llEEENS4_8TiledMMAINS4_8MMA_AtomIJNS4_20SM100_MMA_F16BF16_SSISI_SI_fLi128ELi256ELNS4_4UMMA5MajorE0ELSP_1ELNSO_7ScaleInE0ELSQ_0EEEEEENS4_6LayoutISC_NS5_IJNSA_ILi0EEESU_SU_EEEEENS5_IJNS4_10UnderscoreESX_SX_EEEEENS4_13SM90_TMA_LOADENS4_14ComposedLayoutINS4_7SwizzleILi3ELi4ELi3EEENS4_18smem_ptr_flag_bitsILi16EEENST_INS5_IJNSA_ILi8EEESG_EEENS5_IJSG_SB_EEEEEEEvNS4_8identityES10_NS11_IS13_S15_NST_INS5_IJSG_S16_EEENS5_IJSB_SG_EEEEEEEvS1B_EENS_8epilogue10collective18CollectiveEpilogueINS1H_23Sm100TmaWarpSpecializedILi4ELi2ELi64ELb1ELb0EEEJSH_NS5_IJNST_ISE_SB_EENST_ISG_SB_EEEEESI_SJ_SI_SJ_NS1H_6fusion15FusionCallbacksIS1L_NS1P_17LinearCombinationISI_fSI_fLNS_15FloatRoundStyleE2EEESH_S1O_JEEENS4_5SM1004TMEM4LOAD26SM100_TMEM_LOAD_32dp32b64xES10_S1A_NS4_39AutoVectorizingCopyWithAssumedAlignmentILi128EEENS4_14SM90_TMA_STOREES1A_S20_S20_EEEvvEEEEvNT_6ParamsE)
	.align		4
        /*000c*/ 	.word	index@(__assertfail)
	.align		4
        /*0010*/ 	.word	0x00000000
	.align		4
        /*0014*/ 	.word	0xfffffffe
	.align		4
        /*0018*/ 	.word	0x00000000
	.align		4
        /*001c*/ 	.word	0xfffffffd
	.align		4
        /*0020*/ 	.word	0x00000000
	.align		4
        /*0024*/ 	.word	0xfffffffc


//--------------------- .nv.constant4             --------------------------
	.section	.nv.constant4,"a",@progbits
	.align	8
	.align		8
.nv.constant4:
        /*0000*/ 	.dword	__assertfail
	.align		8
        /*0008*/ 	.dword	__unnamed_1
	.align		8
        /*0010*/ 	.dword	__unnamed_2
	.align		8
        /*0018*/ 	.dword	_ZN40_INTERNAL_b30824bb_4_k_cu_55a0b2c9_410834cuda3std3__45__cpo5beginE
	.align		8
        /*0020*/ 	.dword	_ZN40_INTERNAL_b30824bb_4_k_cu_55a0b2c9_410834cuda3std3__45__cpo3endE
	.align		8
        /*0028*/ 	.dword	_ZN40_INTERNAL_b30824bb_4_k_cu_55a0b2c9_410834cuda3std3__45__cpo6cbeginE
	.align		8
        /*0030*/ 	.dword	_ZN40_INTERNAL_b30824bb_4_k_cu_55a0b2c9_410834cuda3std3__45__cpo4cendE
	.align		8
        /*0038*/ 	.dword	_ZN40_INTERNAL_b30824bb_4_k_cu_55a0b2c9_410834cuda3std3__442_GLOBAL__N__b30824bb_4_k_cu_55a0b2c9_410836ignoreE
	.align		8
        /*0040*/ 	.dword	_ZN40_INTERNAL_b30824bb_4_k_cu_55a0b2c9_410834cuda3std3__419piecewise_constructE
	.align		8
        /*0048*/ 	.dword	_ZN40_INTERNAL_b30824bb_4_k_cu_55a0b2c9_410834cuda3std3__48in_placeE
	.align		8
        /*0050*/ 	.dword	_ZN40_INTERNAL_b30824bb_4_k_cu_55a0b2c9_410834cuda3std6ranges3__45__cpo4swapE
	.align		8
        /*0058*/ 	.dword	_ZN40_INTERNAL_b30824bb_4_k_cu_55a0b2c9_410834cuda3std6ranges3__45__cpo9iter_moveE
	.align		8
        /*0060*/ 	.dword	_ZN40_INTERNAL_b30824bb_4_k_cu_55a0b2c9_410834cute7productE
	.align		8
        /*0068*/ 	.dword	_ZN40_INTERNAL_b30824bb_4_k_cu_55a0b2c9_410834cute1_E
	.align		8
        /*0070*/ 	.dword	$str$25
	.align		8
        /*0078*/ 	.dword	$str$26
	.align		8
        /*0080*/ 	.dword	$str$27
	.align		8
        /*0088*/ 	.dword	$str$28


//--------------------- .text._ZN7cutlass13device_kernelINS_4gemm6kernel13GemmUniversalIN4cute5tupleIJiiiiEEENS1_10collective13CollectiveMmaINS1_35MainloopSm100TmaUmmaWarpSpecializedILi3ELi2ELi2ENS5_IJNS4_1CILi1EEESB_SB_EEEEENS5_IJNSA_ILi128EEENSA_ILi256EEENSA_ILi64EEEEEENS_6half_tENS5_IJlSB_lEEESI_NS5_IJSB_llEEENS4_8TiledMMAINS4_8MMA_AtomIJNS4_20SM100_MMA_F16BF16_SSISI_SI_fLi128ELi256ELNS4_4UMMA5MajorE0ELSP_1ELNSO_7ScaleInE0ELSQ_0EEEEEENS4_6LayoutISC_NS5_IJNSA_ILi0EEESU_SU_EEEEENS5_IJNS4_10UnderscoreESX_SX_EEEEENS4_13SM90_TMA_LOADENS4_14ComposedLayoutINS4_7SwizzleILi3ELi4ELi3EEENS4_18smem_ptr_flag_bitsILi16EEENST_INS5_IJNSA_ILi8EEESG_EEENS5_IJSG_SB_EEEEEEEvNS4_8identityES10_NS11_IS13_S15_NST_INS5_IJSG_S16_EEENS5_IJSB_SG_EEEEEEEvS1B_EENS_8epilogue10collective18CollectiveEpilogueINS1H_23Sm100TmaWarpSpecializedILi4ELi2ELi64ELb1ELb0EEEJSH_NS5_IJNST_ISE_SB_EENST_ISG_SB_EEEEESI_SJ_SI_SJ_NS1H_6fusion15FusionCallbacksIS1L_NS1P_17LinearCombinationISI_fSI_fLNS_15FloatRoundStyleE2EEESH_S1O_JEEENS4_5SM1004TMEM4LOAD26SM100_TMEM_LOAD_32dp32b64xES10_S1A_NS4_39AutoVectorizingCopyWithAssumedAlignmentILi128EEENS4_14SM90_TMA_STOREES1A_S20_S20_EEEvvEEEEvNT_6ParamsE --------------------------
	.section	.text._ZN7cutlass13device_kernelINS_4gemm6kernel13GemmUniversalIN4cute5tupleIJiiiiEEENS1_10collective13CollectiveMmaINS1_35MainloopSm100TmaUmmaWarpSpecializedILi3ELi2ELi2ENS5_IJNS4_1CILi1EEESB_SB_EEEEENS5_IJNSA_ILi128EEENSA_ILi256EEENSA_ILi64EEEEEENS_6half_tENS5_IJlSB_lEEESI_NS5_IJSB_llEEENS4_8TiledMMAINS4_8MMA_AtomIJNS4_20SM100_MMA_F16BF16_SSISI_SI_fLi128ELi256ELNS4_4UMMA5MajorE0ELSP_1ELNSO_7ScaleInE0ELSQ_0EEEEEENS4_6LayoutISC_NS5_IJNSA_ILi0EEESU_SU_EEEEENS5_IJNS4_10UnderscoreESX_SX_EEEEENS4_13SM90_TMA_LOADENS4_14ComposedLayoutINS4_7SwizzleILi3ELi4ELi3EEENS4_18smem_ptr_flag_bitsILi16EEENST_INS5_IJNSA_ILi8EEESG_EEENS5_IJSG_SB_EEEEEEEvNS4_8identityES10_NS11_IS13_S15_NST_INS5_IJSG_S16_EEENS5_IJSB_SG_EEEEEEEvS1B_EENS_8epilogue10collective18CollectiveEpilogueINS1H_23Sm100TmaWarpSpecializedILi4ELi2ELi64ELb1ELb0EEEJSH_NS5_IJNST_ISE_SB_EENST_ISG_SB_EEEEESI_SJ_SI_SJ_NS1H_6fusion15FusionCallbacksIS1L_NS1P_17LinearCombinationISI_fSI_fLNS_15FloatRoundStyleE2EEESH_S1O_JEEENS4_5SM1004TMEM4LOAD26SM100_TMEM_LOAD_32dp32b64xES10_S1A_NS4_39AutoVectorizingCopyWithAssumedAlignmentILi128EEENS4_14SM90_TMA_STOREES1A_S20_S20_EEEvvEEEEvNT_6ParamsE,"ax",@progbits
	.align	128
.text._ZN7cutlass13device_kernelINS_4gemm6kernel13GemmUniversalIN4cute5tupleIJiiiiEEENS1_10collective13CollectiveMmaINS1_35MainloopSm100TmaUmmaWarpSpecializedILi3ELi2ELi2ENS5_IJNS4_1CILi1EEESB_SB_EEEEENS5_IJNSA_ILi128EEENSA_ILi256EEENSA_ILi64EEEEEENS_6half_tENS5_IJlSB_lEEESI_NS5_IJSB_llEEENS4_8TiledMMAINS4_8MMA_AtomIJNS4_20SM100_MMA_F16BF16_SSISI_SI_fLi128ELi256ELNS4_4UMMA5MajorE0ELSP_1ELNSO_7ScaleInE0ELSQ_0EEEEEENS4_6LayoutISC_NS5_IJNSA_ILi0EEESU_SU_EEEEENS5_IJNS4_10UnderscoreESX_SX_EEEEENS4_13SM90_TMA_LOADENS4_14ComposedLayoutINS4_7SwizzleILi3ELi4ELi3EEENS4_18smem_ptr_flag_bitsILi16EEENST_INS5_IJNSA_ILi8EEESG_EEENS5_IJSG_SB_EEEEEEEvNS4_8identityES10_NS11_IS13_S15_NST_INS5_IJSG_S16_EEENS5_IJSB_SG_EEEEEEEvS1B_EENS_8epilogue10collective18CollectiveEpilogueINS1H_23Sm100TmaWarpSpecializedILi4ELi2ELi64ELb1ELb0EEEJSH_NS5_IJNST_ISE_SB_EENST_ISG_SB_EEEEESI_SJ_SI_SJ_NS1H_6fusion15FusionCallbacksIS1L_NS1P_17LinearCombinationISI_fSI_fLNS_15FloatRoundStyleE2EEESH_S1O_JEEENS4_5SM1004TMEM4LOAD26SM100_TMEM_LOAD_32dp32b64xES10_S1A_NS4_39AutoVectorizingCopyWithAssumedAlignmentILi128EEENS4_14SM90_TMA_STOREES1A_S20_S20_EEEvvEEEEvNT_6ParamsE:
        .type           _ZN7cutlass13device_kernelINS_4gemm6kernel13GemmUniversalIN4cute5tupleIJiiiiEEENS1_10collective13CollectiveMmaINS1_35MainloopSm100TmaUmmaWarpSpecializedILi3ELi2ELi2ENS5_IJNS4_1CILi1EEESB_SB_EEEEENS5_IJNSA_ILi128EEENSA_ILi256EEENSA_ILi64EEEEEENS_6half_tENS5_IJlSB_lEEESI_NS5_IJSB_llEEENS4_8TiledMMAINS4_8MMA_AtomIJNS4_20SM100_MMA_F16BF16_SSISI_SI_fLi128ELi256ELNS4_4UMMA5MajorE0ELSP_1ELNSO_7ScaleInE0ELSQ_0EEEEEENS4_6LayoutISC_NS5_IJNSA_ILi0EEESU_SU_EEEEENS5_IJNS4_10UnderscoreESX_SX_EEEEENS4_13SM90_TMA_LOADENS4_14ComposedLayoutINS4_7SwizzleILi3ELi4ELi3EEENS4_18smem_ptr_flag_bitsILi16EEENST_INS5_IJNSA_ILi8EEESG_EEENS5_IJSG_SB_EEEEEEEvNS4_8identityES10_NS11_IS13_S15_NST_INS5_IJSG_S16_EEENS5_IJSB_SG_EEEEEEEvS1B_EENS_8epilogue10collective18CollectiveEpilogueINS1H_23Sm100TmaWarpSpecializedILi4ELi2ELi64ELb1ELb0EEEJSH_NS5_IJNST_ISE_SB_EENST_ISG_SB_EEEEESI_SJ_SI_SJ_NS1H_6fusion15FusionCallbacksIS1L_NS1P_17LinearCombinationISI_fSI_fLNS_15FloatRoundStyleE2EEESH_S1O_JEEENS4_5SM1004TMEM4LOAD26SM100_TMEM_LOAD_32dp32b64xES10_S1A_NS4_39AutoVectorizingCopyWithAssumedAlignmentILi128EEENS4_14SM90_TMA_STOREES1A_S20_S20_EEEvvEEEEvNT_6ParamsE,@function
        .size           _ZN7cutlass13device_kernelINS_4gemm6kernel13GemmUniversalIN4cute5tupleIJiiiiEEENS1_10collective13CollectiveMmaINS1_35MainloopSm100TmaUmmaWarpSpecializedILi3ELi2ELi2ENS5_IJNS4_1CILi1EEESB_SB_EEEEENS5_IJNSA_ILi128EEENSA_ILi256EEENSA_ILi64EEEEEENS_6half_tENS5_IJlSB_lEEESI_NS5_IJSB_llEEENS4_8TiledMMAINS4_8MMA_AtomIJNS4_20SM100_MMA_F16BF16_SSISI_SI_fLi128ELi256ELNS4_4UMMA5MajorE0ELSP_1ELNSO_7ScaleInE0ELSQ_0EEEEEENS4_6LayoutISC_NS5_IJNSA_ILi0EEESU_SU_EEEEENS5_IJNS4_10UnderscoreESX_SX_EEEEENS4_13SM90_TMA_LOADENS4_14ComposedLayoutINS4_7SwizzleILi3ELi4ELi3EEENS4_18smem_ptr_flag_bitsILi16EEENST_INS5_IJNSA_ILi8EEESG_EEENS5_IJSG_SB_EEEEEEEvNS4_8identityES10_NS11_IS13_S15_NST_INS5_IJSG_S16_EEENS5_IJSB_SG_EEEEEEEvS1B_EENS_8epilogue10collective18CollectiveEpilogueINS1H_23Sm100TmaWarpSpecializedILi4ELi2ELi64ELb1ELb0EEEJSH_NS5_IJNST_ISE_SB_EENST_ISG_SB_EEEEESI_SJ_SI_SJ_NS1H_6fusion15FusionCallbacksIS1L_NS1P_17LinearCombinationISI_fSI_fLNS_15FloatRoundStyleE2EEESH_S1O_JEEENS4_5SM1004TMEM4LOAD26SM100_TMEM_LOAD_32dp32b64xES10_S1A_NS4_39AutoVectorizingCopyWithAssumedAlignmentILi128EEENS4_14SM90_TMA_STOREES1A_S20_S20_EEEvvEEEEvNT_6ParamsE,(.L_x_167 - _ZN7cutlass13device_kernelINS_4gemm6kernel13GemmUniversalIN4cute5tupleIJiiiiEEENS1_10collective13CollectiveMmaINS1_35MainloopSm100TmaUmmaWarpSpecializedILi3ELi2ELi2ENS5_IJNS4_1CILi1EEESB_SB_EEEEENS5_IJNSA_ILi128EEENSA_ILi256EEENSA_ILi64EEEEEENS_6half_tENS5_IJlSB_lEEESI_NS5_IJSB_llEEENS4_8TiledMMAINS4_8MMA_AtomIJNS4_20SM100_MMA_F16BF16_SSISI_SI_fLi128ELi256ELNS4_4UMMA5MajorE0ELSP_1ELNSO_7ScaleInE0ELSQ_0EEEEEENS4_6LayoutISC_NS5_IJNSA_ILi0EEESU_SU_EEEEENS5_IJNS4_10UnderscoreESX_SX_EEEEENS4_13SM90_TMA_LOADENS4_14ComposedLayoutINS4_7SwizzleILi3ELi4ELi3EEENS4_18smem_ptr_flag_bitsILi16EEENST_INS5_IJNSA_ILi8EEESG_EEENS5_IJSG_SB_EEEEEEEvNS4_8identityES10_NS11_IS13_S15_NST_INS5_IJSG_S16_EEENS5_IJSB_SG_EEEEEEEvS1B_EENS_8epilogue10collective18CollectiveEpilogueINS1H_23Sm100TmaWarpSpecializedILi4ELi2ELi64ELb1ELb0EEEJSH_NS5_IJNST_ISE_SB_EENST_ISG_SB_EEEEESI_SJ_SI_SJ_NS1H_6fusion15FusionCallbacksIS1L_NS1P_17LinearCombinationISI_fSI_fLNS_15FloatRoundStyleE2EEESH_S1O_JEEENS4_5SM1004TMEM4LOAD26SM100_TMEM_LOAD_32dp32b64xES10_S1A_NS4_39AutoVectorizingCopyWithAssumedAlignmentILi128EEENS4_14SM90_TMA_STOREES1A_S20_S20_EEEvvEEEEvNT_6ParamsE)
        .other          _ZN7cutlass13device_kernelINS_4gemm6kernel13GemmUniversalIN4cute5tupleIJiiiiEEENS1_10collective13CollectiveMmaINS1_35MainloopSm100TmaUmmaWarpSpecializedILi3ELi2ELi2ENS5_IJNS4_1CILi1EEESB_SB_EEEEENS5_IJNSA_ILi128EEENSA_ILi256EEENSA_ILi64EEEEEENS_6half_tENS5_IJlSB_lEEESI_NS5_IJSB_llEEENS4_8TiledMMAINS4_8MMA_AtomIJNS4_20SM100_MMA_F16BF16_SSISI_SI_fLi128ELi256ELNS4_4UMMA5MajorE0ELSP_1ELNSO_7ScaleInE0ELSQ_0EEEEEENS4_6LayoutISC_NS5_IJNSA_ILi0EEESU_SU_EEEEENS5_IJNS4_10UnderscoreESX_SX_EEEEENS4_13SM90_TMA_LOADENS4_14ComposedLayoutINS4_7SwizzleILi3ELi4ELi3EEENS4_18smem_ptr_flag_bitsILi16EEENST_INS5_IJNSA_ILi8EEESG_EEENS5_IJSG_SB_EEEEEEEvNS4_8identityES10_NS11_IS13_S15_NST_INS5_IJSG_S16_EEENS5_IJSB_SG_EEEEEEEvS1B_EENS_8epilogue10collective18CollectiveEpilogueINS1H_23Sm100TmaWarpSpecializedILi4ELi2ELi64ELb1ELb0EEEJSH_NS5_IJNST_ISE_SB_EENST_ISG_SB_EEEEESI_SJ_SI_SJ_NS1H_6fusion15FusionCallbacksIS1L_NS1P_17LinearCombinationISI_fSI_fLNS_15FloatRoundStyleE2EEESH_S1O_JEEENS4_5SM1004TMEM4LOAD26SM100_TMEM_LOAD_32dp32b64xES10_S1A_NS4_39AutoVectorizingCopyWithAssumedAlignmentILi128EEENS4_14SM90_TMA_STOREES1A_S20_S20_EEEvvEEEEvNT_6ParamsE,@"STO_CUDA_ENTRY STV_DEFAULT"
_ZN7cutlass13device_kernelINS_4gemm6kernel13GemmUniversalIN4cute5tupleIJiiiiEEENS1_10collective13CollectiveMmaINS1_35MainloopSm100TmaUmmaWarpSpecializedILi3ELi2ELi2ENS5_IJNS4_1CILi1EEESB_SB_EEEEENS5_IJNSA_ILi128EEENSA_ILi256EEENSA_ILi64EEEEEENS_6half_tENS5_IJlSB_lEEESI_NS5_IJSB_llEEENS4_8TiledMMAINS4_8MMA_AtomIJNS4_20SM100_MMA_F16BF16_SSISI_SI_fLi128ELi256ELNS4_4UMMA5MajorE0ELSP_1ELNSO_7ScaleInE0ELSQ_0EEEEEENS4_6LayoutISC_NS5_IJNSA_ILi0EEESU_SU_EEEEENS5_IJNS4_10UnderscoreESX_SX_EEEEENS4_13SM90_TMA_LOADENS4_14ComposedLayoutINS4_7SwizzleILi3ELi4ELi3EEENS4_18smem_ptr_flag_bitsILi16EEENST_INS5_IJNSA_ILi8EEESG_EEENS5_IJSG_SB_EEEEEEEvNS4_8identityES10_NS11_IS13_S15_NST_INS5_IJSG_S16_EEENS5_IJSB_SG_EEEEEEEvS1B_EENS_8epilogue10collective18CollectiveEpilogueINS1H_23Sm100TmaWarpSpecializedILi4ELi2ELi64ELb1ELb0EEEJSH_NS5_IJNST_ISE_SB_EENST_ISG_SB_EEEEESI_SJ_SI_SJ_NS1H_6fusion15FusionCallbacksIS1L_NS1P_17LinearCombinationISI_fSI_fLNS_15FloatRoundStyleE2EEESH_S1O_JEEENS4_5SM1004TMEM4LOAD26SM100_TMEM_LOAD_32dp32b64xES10_S1A_NS4_39AutoVectorizingCopyWithAssumedAlignmentILi128EEENS4_14SM90_TMA_STOREES1A_S20_S20_EEEvvEEEEvNT_6ParamsE:
[----:B------:R-:W1:Y:S01]  /*0000*/  LDC R1, c[0x0][0x37c] ;  /* 0x0000df00ff017b82 */ /* 0x000e620000000800 */
[----:B------:R-:W2:Y:S01]  /*0010*/  S2R R170, SR_TID.X ;  /* 0x0000000000aa7919 */ /* 0x000ea20000002100 */
[----:B------:R-:W3:Y:S01]  /*0020*/  LDCU.64 UR4, c[0x0][0x890] ;  /* 0x00011200ff0477ac */ /* 0x000ee20008000a00 */
[----:B------:R-:W-:Y:S02]  /*0030*/  PRMT R155, RZ, 0x7610, R155 ;  /* 0x00007610ff9b7816 */ /* 0x000fe4000000009b */
[----:B------:R-:W-:Y:S01]  /*0040*/  ELECT P5, URZ, PT ;  /* 0x0000000000ff782f */ /* 0x000fe200038a0000 */
[----:B------:R-:W4:Y:S01]  /*0050*/  LDCU.64 UR48, c[0x0][0x358] ;  /* 0x00006b00ff3077ac */ /* 0x000f220008000a00 */
[----:B---3--:R-:W-:-:S04]  /*0060*/  UISETP.NE.U32.AND UP0, UPT, UR4, URZ, UPT ;  /* 0x000000ff0400728c */ /* 0x008fc8000bf05070 */
[----:B------:R-:W-:Y:S01]  /*0070*/  UISETP.NE.AND.EX UP0, UPT, UR5, URZ, UPT, UP0 ;  /* 0x000000ff0500728c */ /* 0x000fe2000bf05300 */
[----:B--2---:R-:W-:-:S05]  /*0080*/  SHF.R.U32.HI R162, RZ, 0x5, R170 ;  /* 0x00000005ffa27819 */ /* 0x004fca00000116aa */
[----:B------:R-:W2:Y:S02]  /*0090*/  SHFL.IDX PT, R0, R162, RZ, 0x1f ;  /* 0x00001fffa2007589 */ /* 0x000ea400000e0000 */
[----:B--2---:R-:W-:Y:S01]  /*00a0*/  R2UR UR8, R0 ;  /* 0x00000000000872ca */ /* 0x004fe200000e0000 */
[----:B-1--4-:R-:W-:-:S14]  /*00b0*/  BRA.U UP0, `(.L_x_0) ;  /* 0x00000001002c7547 */ /* 0x012fdc000b800000 */
[----:B------:R-:W1:Y:S02]  /*00c0*/  LDCU.64 UR6, c[0x0][0x888] ;  /* 0x00011100ff0677ac */ /* 0x000e640008000a00 */
[----:B-1----:R-:W-:-:S04]  /*00d0*/  UISETP.NE.U32.AND UP0, UPT, UR6, URZ, UPT ;  /* 0x000000ff0600728c */ /* 0x002fc8000bf05070 */
[----:B------:R-:W-:-:S09]  /*00e0*/  UISETP.NE.AND.EX UP0, UPT, UR7, URZ, UPT, UP0 ;  /* 0x000000ff0700728c */ /* 0x000fd2000bf05300 */
[----:B------:R-:W-:Y:S05]  /*00f0*/  BRA.U !UP0, `(.L_x_1) ;  /* 0x0000000108107547 */ /* 0x000fea000b800000 */
[----:B------:R-:W1:Y:S02]  /*0100*/  LDC.64 R2, c[0x0][0x888] ;  /* 0x00022200ff027b82 */ /* 0x000e640000000a00 */
[----:B-1----:R1:W5:Y:S01]  /*0110*/  LDG.E R81, desc[UR48][R2.64] ;  /* 0x0000003002517981 */ /* 0x002362000c1e1900 */
[----:B------:R-:W-:Y:S01]  /*0120*/  HFMA2 R155, -RZ, RZ, 0, 5.9604644775390625e-08 ;  /* 0x00000001ff9b7431 */ /* 0x000fe200000001ff */
[----:B------:R-:W-:Y:S05]  /*0130*/  BRA `(.L_x_0) ;  /* 0x00000000000c7947 */ /* 0x000fea0003800000 */
.L_x_1:
[----:B------:R-:W1:Y:S01]  /*0140*/  LDCU UR6, c[0x0][0x880] ;  /* 0x00011000ff0677ac */ /* 0x000e620008000800 */
[----:B------:R-:W-:Y:S01]  /*0150*/  HFMA2 R155, -RZ, RZ, 0, 5.9604644775390625e-08 ;  /* 0x00000001ff9b7431 */ /* 0x000fe200000001ff */
[----:B-1----:R-:W-:-:S07]  /*0160*/  MOV R81, UR6 ;  /* 0x0000000600517c02 */ /* 0x002fce0008000f00 */
.L_x_0:
[----:B------:R-:W2:Y:S02]  /*0170*/  LDCU.64 UR6, c[0x0][0x8b0] ;  /* 0x00011600ff0677ac */ /* 0x000ea40008000a00 */
[----:B--2---:R-:W-:-:S04]  /*0180*/  UISETP.NE.U32.AND UP0, UPT, UR6, URZ, UPT ;  /* 0x000000ff0600728c */ /* 0x004fc8000bf05070 */
[----:B------:R-:W-:-:S09]  /*0190*/  UISETP.NE.AND.EX UP0, UPT, UR7, URZ, UPT, UP0 ;  /* 0x000000ff0700728c */ /* 0x000fd2000bf05300 */
[----:B------:R-:W-:Y:S05]  /*01a0*/  BRA.U UP0, `(.L_x_2) ;  /* 0x0000000100247547 */ /* 0x000fea000b800000 */
[----:B------:R-:W2:Y:S02]  /*01b0*/  LDCU.64 UR6, c[0x0][0x8a8] ;  /* 0x00011500ff0677ac */ /* 0x000ea40008000a00 */
[----:B--2---:R-:W-:-:S04]  /*01c0*/  UISETP.NE.U32.AND UP0, UPT, UR6, URZ, UPT ;  /* 0x000000ff0600728c */ /* 0x004fc8000bf05070 */
[----:B------:R-:W-:-:S09]  /*01d0*/  UISETP.NE.AND.EX UP0, UPT, UR7, URZ, UPT, UP0 ;  /* 0x000000ff0700728c */ /* 0x000fd2000bf05300 */
[----:B------:R-:W-:Y:S05]  /*01e0*/  BRA.U !UP0, `(.L_x_3) ;  /* 0x00000001080c7547 */ /* 0x000fea000b800000 */
[----:B------:R-:W2:Y:S02]  /*01f0*/  LDC.64 R78, c[0x0][0x8a8] ;  /* 0x00022a00ff4e7b82 */ /* 0x000ea40000000a00 */
[----:B--2---:R2:W5:Y:S01]  /*0200*/  LDG.E R78, desc[UR48][R78.64] ;  /* 0x000000304e4e7981 */ /* 0x004562000c1e1900 */
[----:B------:R-:W-:Y:S05]  /*0210*/  BRA `(.L_x_2) ;  /* 0x0000000000087947 */ /* 0x000fea0003800000 */
.L_x_3:
[----:B------:R-:W2:Y:S02]  /*0220*/  LDCU UR6, c[0x0][0x8a0] ;  /* 0x00011400ff0677ac */ /* 0x000ea40008000800 */
[----:B--2---:R-:W-:Y:S02]  /*0230*/  MOV R78, UR6 ;  /* 0x00000006004e7c02 */ /* 0x004fe40008000f00 */
.L_x_2:
[----:B------:R-:W-:Y:S01]  /*0240*/  IMAD.U32 R0, RZ, RZ, UR8 ;  /* 0x00000008ff007e24 */ /* 0x000fe2000f8e00ff */
[----:B------:R-:W-:Y:S04]  /*0250*/  BSSY.RECONVERGENT B0, `(.L_x_4) ;  /* 0x000000c000007945 */ /* 0x000fe80003800200 */
[C---:B------:R-:W-:Y:S02]  /*0260*/  ISETP.NE.OR P1, PT, R0.reuse, 0x1, !P5 ;  /* 0x000000010000780c */ /* 0x040fe40006f25670 */
[----:B------:R-:W-:-:S11]  /*0270*/  ISETP.NE.OR P0, PT, R0, 0x3, !P5 ;  /* 0x000000030000780c */ /* 0x000fd60006f05670 */
[----:B------:R-:W-:Y:S05]  /*0280*/  @P1 BRA `(.L_x_5) ;  /* 0x0000000000201947 */ /* 0x000fea0003800000 */
[----:B------:R-:W3:Y:S02]  /*0290*/  LDCU.64 UR6, c[0x0][0x348] ;  /* 0x00006900ff0677ac */ /* 0x000ee40008000a00 */
[----:B---3--:R-:W-:Y:S02]  /*02a0*/  UIADD3 UR10, UP1, UPT, UR6, 0x80, URZ ;  /* 0x00000080060a7890 */ /* 0x008fe4000ff3e0ff */
[----:B------:R-:W-:Y:S02]  /*02b0*/  UIADD3 UR6, UP0, UPT, UR6, 0x180, URZ ;  /* 0x0000018006067890 */ /* 0x000fe4000ff1e0ff */
[----:B------:R-:W-:Y:S02]  /*02c0*/  UIADD3.X UR11, UPT, UPT, URZ, UR7, URZ, UP1, !UPT ;  /* 0x00000007ff0b7290 */ /* 0x000fe40008ffe4ff */
[----:B------:R-:W-:-:S07]  /*02d0*/  UIADD3.X UR7, UPT, UPT, URZ, UR7, URZ, UP0, !UPT ;  /* 0x00000007ff077290 */ /* 0x000fce00087fe4ff */
[----:B------:R3:W-:Y:S02]  /*02e0*/  UTMACCTL.PF [UR10] ;  /* 0x000000000a0079b9 */ /* 0x0007e40008040000 */
[----:B------:R3:W-:Y:S02]  /*02f0*/  UTMACCTL.PF [UR6] ;  /* 0x00000000060079b9 */ /* 0x0007e40008040000 */
[----:B---3--:R-:W-:Y:S01]  /*0300*/  NOP ;  /* 0x0000000000007918 */ /* 0x008fe20000000000 */
.L_x_5:
[----:B------:R-:W-:Y:S05]  /*0310*/  BSYNC.RECONVERGENT B0 ;  /* 0x0000000000007941 */ /* 0x000fea0003800200 */
.L_x_4:
[----:B------:R-:W-:Y:S04]  /*0320*/  BSSY.RECONVERGENT B0, `(.L_x_6) ;  /* 0x000000a000007945 */ /* 0x000fe80003800200 */
        /* <DEDUP_REMOVED lines=9> */
.L_x_7:
[----:B------:R-:W-:Y:S05]  /*03c0*/  BSYNC.RECONVERGENT B0 ;  /* 0x0000000000007941 */ /* 0x000fea0003800200 */
.L_x_6:
[----:B------:R-:W3:Y:S01]  /*03d0*/  LDCU.64 UR6, c[0x0][0x888] ;  /* 0x00011100ff0677ac */ /* 0x000ee20008000a00 */
[----:B------:R-:W-:Y:S02]  /*03e0*/  UISETP.EQ.U32.AND UP1, UPT, UR4, URZ, UPT ;  /* 0x000000ff0400728c */ /* 0x000fe4000bf22070 */
[----:B------:R-:W-:Y:S02]  /*03f0*/  UPLOP3.LUT UP2, UPT, UPT, UPT, UPT, 0x80, 0x8 ;  /* 0x000000000008789c */ /* 0x000fe40003f4f070 */
[----:B---3--:R-:W-:-:S04]  /*0400*/  UISETP.NE.U32.AND UP0, UPT, UR6, URZ, UPT ;  /* 0x000000ff0600728c */ /* 0x008fc8000bf05070 */
[----:B------:R-:W-:-:S04]  /*0410*/  UISETP.NE.AND.EX UP0, UPT, UR7, URZ, UPT, UP0 ;  /* 0x000000ff0700728c */ /* 0x000fc8000bf05300 */
[----:B------:R-:W-:-:S04]  /*0420*/  UISETP.EQ.OR.EX UP3, UPT, UR5, URZ, !UP0, UP1 ;  /* 0x000000ff0500728c */ /* 0x000fc8000c762710 */
[----:B------:R-:W-:-:S05]  /*0430*/  UP2UR UR50, UPR, URZ, 0x8 ;  /* 0x00000008ff327883 */ /* 0x000fca0008000000 */
[----:B------:R-:W-:Y:S07]  /*0440*/  BRA.U !UP3, `(.L_x_8) ;  /* 0x000000010b207547 */ /* 0x000fee000b800000 */
[----:B------:R-:W-:Y:S01]  /*0450*/  UISETP.NE.U32.AND UP2, UPT, UR4, URZ, UPT ;  /* 0x000000ff0400728c */ /* 0x000fe2000bf45070 */
[----:B-----5:R-:W-:Y:S01]  /*0460*/  FSETP.NEU.AND P0, PT, R81, RZ, PT ;  /* 0x000000ff5100720b */ /* 0x020fe20003f0d000 */
[----:B------:R-:W-:Y:S02]  /*0470*/  USEL UR4, URZ, 0xffffffff, UP0 ;  /* 0xffffffffff047887 */ /* 0x000fe40008000000 */
[----:B------:R-:W-:-:S10]  /*0480*/  UISETP.NE.AND.EX UP2, UPT, UR5, URZ, UPT, UP2 ;  /* 0x000000ff0500728c */ /* 0x000fd4000bf45320 */
[----:B------:R-:W-:Y:S01]  /*0490*/  VOTEU.ANY UP1, P0 ;  /* 0x0000000000ff7886 */ /* 0x000fe20000020100 */
[----:B------:R-:W-:-:S04]  /*04a0*/  @!UP2 USEL UR4, URZ, 0xffffffff, UP1 ;  /* 0xffffffffff04a887 */ /* 0x000fc80008800000 */
[----:B------:R-:W-:-:S04]  /*04b0*/  ULOP3.LUT UR4, UR4, 0x1, URZ, 0xc0, !UPT ;  /* 0x0000000104047892 */ /* 0x000fc8000f8ec0ff */
[----:B------:R-:W-:-:S11]  /*04c0*/  UISETP.NE.U32.AND UP2, UPT, UR4, 0x1, UPT ;  /* 0x000000010400788c */ /* 0x000fd6000bf45070 */
.L_x_8:
[----:B-1----:R-:W1:Y:S01]  /*04d0*/  SHFL.IDX PT, R2, R162, RZ, 0x1f ;  /* 0x00001fffa2027589 */ /* 0x002e6200000e0000 */
[----:B------:R-:W-:-:S04]  /*04e0*/  UISETP.NE.AND UP1, UPT, UR8, 0x2, UPT ;  /* 0x000000020800788c */ /* 0x000fc8000bf25270 */
[----:B------:R-:W-:Y:S01]  /*04f0*/  USEL UR6, URZ, 0x1, UP1 ;  /* 0x00000001ff067887 */ /* 0x000fe20008800000 */
[----:B-1----:R-:W-:-:S13]  /*0500*/  ISETP.NE.AND P0, PT, R2, RZ, PT ;  /* 0x000000ff0200720c */ /* 0x002fda0003f05270 */
[----:B------:R-:W-:Y:S05]  /*0510*/  @P0 BRA `(.L_x_9) ;  /* 0x0000000000400947 */ /* 0x000fea0003800000 */
[----:B------:R-:W1:Y:S01]  /*0520*/  S2UR UR5, SR_CgaCtaId ;  /* 0x00000000000579c3 */ /* 0x000e620000008800 */
[----:B------:R-:W-:Y:S01]  /*0530*/  UMOV UR7, 0x400 ;  /* 0x0000040000077882 */ /* 0x000fe20000000000 */
[----:B------:R-:W-:Y:S01]  /*0540*/  UMOV UR4, 0x1 ;  /* 0x0000000100047882 */ /* 0x000fe20000000000 */
[----:B------:R-:W-:Y:S01]  /*0550*/  ELECT P0, URZ, PT ;  /* 0x0000000000ff782f */ /* 0x000fe20003800000 */
[----:B------:R-:W-:-:S04]  /*0560*/  UIADD3 UR10, UPT, UPT, -UR4, 0x100000, URZ ;  /* 0x00100000040a7890 */ /* 0x000fc8000fffe1ff */
[----:B------:R-:W-:Y:S02]  /*0570*/  USHF.L.U32 UR11, UR10, 0xb, URZ ;  /* 0x0000000b0a0b7899 */ /* 0x000fe400080006ff */
[----:B------:R-:W-:Y:S02]  /*0580*/  USHF.L.U32 UR10, UR10, 0x1, URZ ;  /* 0x000000010a0a7899 */ /* 0x000fe400080006ff */
[----:B-1----:R-:W-:Y:S01]  /*0590*/  ULEA UR5, UR5, UR7, 0x18 ;  /* 0x0000000705057291 */ /* 0x002fe2000f8ec0ff */
[----:B------:R-:W1:Y:S11]  /*05a0*/  FENCE.VIEW.ASYNC.S ;  /* 0x00000000000073c6 */ /* 0x000e760000000000 */
[----:B-1----:R1:W3:Y:S01]  /*05b0*/  SYNCS.EXCH.64 URZ, [UR5], UR10 ;  /* 0x0000000a05ff75b2 */ /* 0x0022e20008000100 */
[----:B------:R1:W4:Y:S01]  /*05c0*/  SYNCS.EXCH.64 URZ, [UR5+0x18], UR10 ;  /* 0x0000180a05ff75b2 */ /* 0x0003220008000100 */
[----:B------:R1:W1:Y:S01]  /*05d0*/  SYNCS.EXCH.64 URZ, [UR5+0x8], UR10 ;  /* 0x0000080a05ff75b2 */ /* 0x0002620008000100 */
[----:B------:R1:W1:Y:S01]  /*05e0*/  SYNCS.EXCH.64 URZ, [UR5+0x20], UR10 ;  /* 0x0000200a05ff75b2 */ /* 0x0002620008000100 */
[----:B------:R1:W1:Y:S01]  /*05f0*/  SYNCS.EXCH.64 URZ, [UR5+0x10], UR10 ;  /* 0x0000100a05ff75b2 */ /* 0x0002620008000100 */
[----:B------:R1:W1:Y:S01]  /*0600*/  SYNCS.EXCH.64 URZ, [UR5+0x28], UR10 ;  /* 0x0000280a05ff75b2 */ /* 0x0002620008000100 */
[----:B------:R-:W-:Y:S01]  /*0610*/  NOP ;  /* 0x0000000000007918 */ /* 0x000fe20000000000 */
.L_x_9:
[----:B------:R-:W2:Y:S01]  /*0620*/  SHFL.IDX PT, R2, R162, RZ, 0x1f ;  /* 0x00001fffa2027589 */ /* 0x000ea200000e0000 */
[----:B------:R-:W-:Y:S01]  /*0630*/  NOP ;  /* 0x0000000000007918 */ /* 0x000fe20000000000 */
[----:B--2---:R-:W-:-:S13]  /*0640*/  ISETP.NE.AND P0, PT, R2, 0x1, PT ;  /* 0x000000010200780c */ /* 0x004fda0003f05270 */
[----:B------:R-:W-:Y:S05]  /*0650*/  @P0 BRA `(.L_x_10) ;  /* 0x0000000000580947 */ /* 0x000fea0003800000 */
[----:B------:R-:W2:Y:S01]  /*0660*/  S2UR UR7, SR_CgaCtaId ;  /* 0x00000000000779c3 */ /* 0x000ea20000008800 */
[----:B------:R-:W-:Y:S01]  /*0670*/  UMOV UR9, 0x400 ;  /* 0x0000040000097882 */ /* 0x000fe20000000000 */
[----:B-1----:R-:W-:Y:S01]  /*0680*/  UMOV UR5, 0x20 ;  /* 0x0000002000057882 */ /* 0x002fe20000000000 */
[----:B------:R-:W-:Y:S01]  /*0690*/  UMOV UR4, 0x80 ;  /* 0x0000008000047882 */ /* 0x000fe20000000000 */
[----:B------:R-:W-:-:S04]  /*06a0*/  UIADD3 UR10, UPT, UPT, -UR5, 0x100000, URZ ;  /* 0x00100000050a7890 */ /* 0x000fc8000fffe1ff */
[----:B------:R-:W-:Y:S02]  /*06b0*/  USHF.L.U32 UR11, UR10, 0xb, URZ ;  /* 0x0000000b0a0b7899 */ /* 0x000fe400080006ff */
[----:B------:R-:W-:Y:S02]  /*06c0*/  USHF.L.U32 UR10, UR10, 0x1, URZ ;  /* 0x000000010a0a7899 */ /* 0x000fe400080006ff */
[----:B------:R-:W-:-:S04]  /*06d0*/  UIADD3 UR4, UPT, UPT, -UR4, 0x100000, URZ ;  /* 0x0010000004047890 */ /* 0x000fc8000fffe1ff */
[----:B------:R-:W-:Y:S02]  /*06e0*/  USHF.L.U32 UR5, UR4, 0xb, URZ ;  /* 0x0000000b04057899 */ /* 0x000fe400080006ff */
[----:B------:R-:W-:Y:S01]  /*06f0*/  USHF.L.U32 UR4, UR4, 0x1, URZ ;  /* 0x0000000104047899 */ /* 0x000fe200080006ff */
[----:B------:R-:W-:Y:S01]  /*0700*/  ELECT P0, URZ, PT ;  /* 0x0000000000ff782f */ /* 0x000fe20003800000 */
[----:B--2---:R-:W-:Y:S01]  /*0710*/  ULEA UR7, UR7, UR9, 0x18 ;  /* 0x0000000907077291 */ /* 0x004fe2000f8ec0ff */
[----:B------:R-:W1:Y:S11]  /*0720*/  FENCE.VIEW.ASYNC.S ;  /* 0x00000000000073c6 */ /* 0x000e760000000000 */
[----:B-1----:R2:W1:Y:S01]  /*0730*/  SYNCS.EXCH.64 URZ, [UR7+0x30], UR10 ;  /* 0x0000300a07ff75b2 */ /* 0x0024620008000100 */
[----:B------:R2:W1:Y:S01]  /*0740*/  SYNCS.EXCH.64 URZ, [UR7+0x50], UR4 ;  /* 0x0000500407ff75b2 */ /* 0x0004620008000100 */
[----:B------:R2:W1:Y:S01]  /*0750*/  SYNCS.EXCH.64 URZ, [UR7+0x38], UR10 ;  /* 0x0000380a07ff75b2 */ /* 0x0004620008000100 */
[----:B------:R2:W1:Y:S01]  /*0760*/  SYNCS.EXCH.64 URZ, [UR7+0x58], UR4 ;  /* 0x0000580407ff75b2 */ /* 0x0004620008000100 */
[----:B------:R2:W1:Y:S01]  /*0770*/  SYNCS.EXCH.64 URZ, [UR7+0x40], UR10 ;  /* 0x0000400a07ff75b2 */ /* 0x0004620008000100 */
[----:B------:R2:W1:Y:S01]  /*0780*/  SYNCS.EXCH.64 URZ, [UR7+0x60], UR4 ;  /* 0x0000600407ff75b2 */ /* 0x0004620008000100 */
[----:B------:R2:W1:Y:S01]  /*0790*/  SYNCS.EXCH.64 URZ, [UR7+0x48], UR10 ;  /* 0x0000480a07ff75b2 */ /* 0x0004620008000100 */
[----:B------:R2:W1:Y:S02]  /*07a0*/  SYNCS.EXCH.64 URZ, [UR7+0x68], UR4 ;  /* 0x0000680407ff75b2 */ /* 0x0004640008000100 */
[----:B--2---:R-:W-:Y:S01]  /*07b0*/  NOP ;  /* 0x0000000000007918 */ /* 0x004fe20000000000 */
.L_x_10:
[----:B------:R-:W2:Y:S01]  /*07c0*/  SHFL.IDX PT, R2, R162, RZ, 0x1f ;  /* 0x00001fffa2027589 */ /* 0x000ea200000e0000 */
[----:B------:R-:W-:Y:S01]  /*07d0*/  NOP ;  /* 0x0000000000007918 */ /* 0x000fe20000000000 */
[----:B--2---:R-:W-:-:S13]  /*07e0*/  ISETP.NE.AND P0, PT, R2, 0x3, PT ;  /* 0x000000030200780c */ /* 0x004fda0003f05270 */
[----:B------:R-:W-:Y:S05]  /*07f0*/  @P0 BRA `(.L_x_11) ;  /* 0x0000000000300947 */ /* 0x000fea0003800000 */
[----:B-1----:R-:W1:Y:S01]  /*0800*/  S2UR UR5, SR_CgaCtaId ;  /* 0x00000000000579c3 */ /* 0x002e620000008800 */
        /* <DEDUP_REMOVED lines=8> */
[----:B-1----:R2:W1:Y:S01]  /*0890*/  SYNCS.EXCH.64 URZ, [UR5+0x70], UR10 ;  /* 0x0000700a05ff75b2 */ /* 0x0024620008000100 */
[----:B------:R2:W1:Y:S02]  /*08a0*/  SYNCS.EXCH.64 URZ, [UR5+0x78], UR10 ;  /* 0x0000780a05ff75b2 */ /* 0x0004640008000100 */
[----:B--2---:R-:W-:Y:S01]  /*08b0*/  NOP ;  /* 0x0000000000007918 */ /* 0x004fe20000000000 */
.L_x_11:
[----:B------:R-:W2:Y:S01]  /*08c0*/  SHFL.IDX PT, R2, R162, RZ, 0x1f ;  /* 0x00001fffa2027589 */ /* 0x000ea200000e0000 */
[----:B------:R-:W-:Y:S01]  /*08d0*/  NOP ;  /* 0x0000000000007918 */ /* 0x000fe20000000000 */
[----:B--2---:R-:W-:-:S13]  /*08e0*/  ISETP.NE.AND P0, PT, R2, 0x4, PT ;  /* 0x000000040200780c */ /* 0x004fda0003f05270 */
[----:B------:R-:W-:Y:S05]  /*08f0*/  @P0 BRA `(.L_x_12) ;  /* 0x00000000004c0947 */ /* 0x000fea0003800000 */
[----:B-1----:R-:W1:Y:S01]  /*0900*/  S2UR UR5, SR_CgaCtaId ;  /* 0x00000000000579c3 */ /* 0x002e620000008800 */
[----:B------:R-:W-:Y:S01]  /*0910*/  UMOV UR9, 0x100 ;  /* 0x0000010000097882 */ /* 0x000fe20000000000 */
[----:B------:R-:W-:Y:S01]  /*0920*/  UMOV UR7, 0x400 ;  /* 0x0000040000077882 */ /* 0x000fe20000000000 */
[----:B------:R-:W-:Y:S01]  /*0930*/  USEL UR9, UR9, 0xe0, UP2 ;  /* 0x000000e009097887 */ /* 0x000fe20009000000 */
[----:B------:R-:W-:Y:S01]  /*0940*/  UMOV UR4, 0x1 ;  /* 0x0000000100047882 */ /* 0x000fe20000000000 */
[----:B------:R-:W-:Y:S01]  /*0950*/  ELECT P0, URZ, PT ;  /* 0x0000000000ff782f */ /* 0x000fe20003800000 */
[----:B------:R-:W-:-:S04]  /*0960*/  UIADD3 UR10, UPT, UPT, -UR4, 0x100000, URZ ;  /* 0x00100000040a7890 */ /* 0x000fc8000fffe1ff */
[----:B------:R-:W-:Y:S02]  /*0970*/  USHF.L.U32 UR11, UR10, 0xb, URZ ;  /* 0x0000000b0a0b7899 */ /* 0x000fe400080006ff */
[----:B------:R-:W-:Y:S02]  /*0980*/  USHF.L.U32 UR10, UR10, 0x1, URZ ;  /* 0x000000010a0a7899 */ /* 0x000fe400080006ff */
[----:B------:R-:W-:-:S04]  /*0990*/  UIADD3 UR12, UPT, UPT, -UR9, 0x100000, URZ ;  /* 0x00100000090c7890 */ /* 0x000fc8000fffe1ff */
[----:B------:R-:W-:Y:S02]  /*09a0*/  USHF.L.U32 UR13, UR12, 0xb, URZ ;  /* 0x0000000b0c0d7899 */ /* 0x000fe400080006ff */
[----:B------:R-:W-:Y:S02]  /*09b0*/  USHF.L.U32 UR12, UR12, 0x1, URZ ;  /* 0x000000010c0c7899 */ /* 0x000fe400080006ff */
[----:B-1----:R-:W-:Y:S01]  /*09c0*/  ULEA UR5, UR5, UR7, 0x18 ;  /* 0x0000000705057291 */ /* 0x002fe2000f8ec0ff */
[----:B------:R-:W1:Y:S11]  /*09d0*/  FENCE.VIEW.ASYNC.S ;  /* 0x00000000000073c6 */ /* 0x000e760000000000 */
[----:B-1----:R2:W1:Y:S01]  /*09e0*/  SYNCS.EXCH.64 URZ, [UR5+0x80], UR10 ;  /* 0x0000800a05ff75b2 */ /* 0x0024620008000100 */
[----:B------:R2:W1:Y:S01]  /*09f0*/  SYNCS.EXCH.64 URZ, [UR5+0x90], UR12 ;  /* 0x0000900c05ff75b2 */ /* 0x0004620008000100 */
[----:B------:R2:W1:Y:S01]  /*0a00*/  SYNCS.EXCH.64 URZ, [UR5+0x88], UR10 ;  /* 0x0000880a05ff75b2 */ /* 0x0004620008000100 */
[----:B------:R2:W1:Y:S02]  /*0a10*/  SYNCS.EXCH.64 URZ, [UR5+0x98], UR12 ;  /* 0x0000980c05ff75b2 */ /* 0x0004640008000100 */
[----:B--2---:R-:W-:Y:S01]  /*0a20*/  NOP ;  /* 0x0000000000007918 */ /* 0x004fe20000000000 */
.L_x_12:
        /* <DEDUP_REMOVED lines=20> */
[----:B------:R2:W1:Y:S02]  /*0b70*/  SYNCS.EXCH.64 URZ, [UR7+0xb8], UR4 ;  /* 0x0000b80407ff75b2 */ /* 0x0004640008000100 */
[----:B--2---:R-:W-:Y:S01]  /*0b80*/  NOP ;  /* 0x0000000000007918 */ /* 0x004fe20000000000 */
.L_x_13:
        /* <DEDUP_REMOVED lines=18> */
.L_x_14:
[----:B-1----:R-:W1:Y:S01]  /*0cb0*/  S2UR UR5, SR_CTAID.X ;  /* 0x00000000000579c3 */ /* 0x002e620000002500 */
[----:B------:R-:W-:-:S05]  /*0cc0*/  CS2R.32 R156, SR_CgaSize ;  /* 0x00000000009c7805 */ /* 0x000fca0000008a00 */
[----:B------:R-:W-:-:S05]  /*0cd0*/  IMAD R156, R156, -0xa0, RZ ;  /* 0xffffff609c9c7824 */ /* 0x000fca00078e02ff */
[----:B------:R-:W-:-:S14]  /*0ce0*/  R2UR UR9, R156 ;  /* 0x000000009c0972ca */ /* 0x000fdc00000e0000 */
[----:B------:R-:W2:Y:S01]  /*0cf0*/  LDCU UR9, c[0x0][UR9+0x2b0] ;  /* 0x00005600090977ac */ /* 0x000ea20008000800 */
[----:B------:R-:W-:Y:S01]  /*0d00*/  NOP ;  /* 0x0000000000007918 */ /* 0x000fe20000000000 */
[----:B------:R-:W-:-:S05]  /*0d10*/  CS2R.32 R156, SR_CgaSize ;  /* 0x00000000009c7805 */ /* 0x000fca0000008a00 */
[----:B------:R-:W-:-:S05]  /*0d20*/  IMAD R156, R156, -0xa0, RZ ;  /* 0xffffff609c9c7824 */ /* 0x000fca00078e02ff */
[----:B------:R-:W-:-:S14]  /*0d30*/  R2UR UR7, R156 ;  /* 0x000000009c0772ca */ /* 0x000fdc00000e0000 */
[----:B------:R-:W3:Y:S01]  /*0d40*/  LDCU UR7, c[0x0][UR7+0x2b4] ;  /* 0x00005680070777ac */ /* 0x000ee20008000800 */
[----:B------:R-:W4:Y:S08]  /*0d50*/  S2UR UR4, SR_CTAID.Y ;  /* 0x00000000000479c3 */ /* 0x000f300000002600 */
[----:B------:R-:W3:Y:S01]  /*0d60*/  LDC R9, c[0x0][0xb24] ;  /* 0x0002c900ff097b82 */ /* 0x000ee20000000800 */
[----:B-1----:R-:W-:-:S02]  /*0d70*/  I2FP.F32.U32 R4, UR5 ;  /* 0x0000000500047c45 */ /* 0x002fc40008201000 */
[----:B------:R-:W-:-:S05]  /*0d80*/  CS2R.32 R5, SR_CgaSize ;  /* 0x0000000000057805 */ /* 0x000fca0000008a00 */
[----:B------:R-:W-:-:S06]  /*0d90*/  IMAD R5, R5, -0xa0, RZ ;  /* 0xffffff6005057824 */ /* 0x000fcc00078e02ff */
[----:B------:R-:W1:Y:S01]  /*0da0*/  LDC R5, c[0x0][R5+0x2a0] ;  /* 0x0000a80005057b82 */ /* 0x000e620000000800 */
[----:B------:R-:W-:Y:S01]  /*0db0*/  MOV R21, UR5 ;  /* 0x0000000500157c02 */ /* 0x000fe20008000f00 */
[----:B--2---:R-:W-:Y:S01]  /*0dc0*/  FMUL R4, R4, UR9 ;  /* 0x0000000904047c20 */ /* 0x004fe20008400000 */
[----:B----4-:R-:W-:Y:S02]  /*0dd0*/  I2FP.F32.U32 R2, UR4 ;  /* 0x0000000400027c45 */ /* 0x010fe40008201000 */
[----:B------:R-:W-:-:S05]  /*0de0*/  CS2R.32 R3, SR_CgaSize ;  /* 0x0000000000037805 */ /* 0x000fca0000008a00 */
[----:B------:R-:W-:-:S06]  /*0df0*/  IMAD R3, R3, -0xa0, RZ ;  /* 0xffffff6003037824 */ /* 0x000fcc00078e02ff */
[----:B------:R-:W2:Y:S01]  /*0e00*/  LDC R3, c[0x0][R3+0x2a4] ;  /* 0x0000a90003037b82 */ /* 0x000ea20000000800 */
[----:B------:R-:W4:Y:S01]  /*0e10*/  F2I.U32.TRUNC.NTZ R156, R4 ;  /* 0x00000004009c7305 */ /* 0x000f22000020f000 */
[----:B------:R-:W-:Y:S01]  /*0e20*/  MOV R20, UR4 ;  /* 0x0000000400147c02 */ /* 0x000fe20008000f00 */
[----:B---3--:R-:W-:-:S05]  /*0e30*/  FMUL R2, R2, UR7 ;  /* 0x0000000702027c20 */ /* 0x008fca0008400000 */
[----:B------:R-:W-:Y:S01]  /*0e40*/  BAR.SYNC.DEFER_BLOCKING 0x0 ;  /* 0x0000000000007b1d */ /* 0x000fe20000010000 */
[----:B------:R-:W-:-:S05]  /*0e50*/  ISETP.GE.AND P0, PT, R9, 0x1, PT ;  /* 0x000000010900780c */ /* 0x000fca0003f06270 */
[----:B------:R-:W3:Y:S02]  /*0e60*/  F2I.U32.TRUNC.NTZ R154, R2 ;  /* 0x00000002009a7305 */ /* 0x000ee4000020f000 */
[----:B------:R-:W2:Y:S01]  /*0e70*/  S2UR UR44, SR_CTAID.Z ;  /* 0x00000000002c79c3 */ /* 0x000ea20000002700 */
[----:B----4-:R-:W-:-:S05]  /*0e80*/  IADD3 R156, PT, PT, -R156, RZ, RZ ;  /* 0x000000ff9c9c7210 */ /* 0x010fca0007ffe1ff */
[----:B-1----:R-:W-:Y:S01]  /*0e90*/  IMAD R156, R5, R156, UR5 ;  /* 0x00000005059c7e24 */ /* 0x002fe2000f8e029c */
[----:B---3--:R-:W-:-:S05]  /*0ea0*/  IADD3 R154, PT, PT, -R154, RZ, RZ ;  /* 0x000000ff9a9a7210 */ /* 0x008fca0007ffe1ff */
[----:B--2---:R-:W-:Y:S01]  /*0eb0*/  IMAD R154, R3, R154, UR4 ;  /* 0x00000004039a7e24 */ /* 0x004fe2000f8e029a */
[----:B------:R-:W-:Y:S06]  /*0ec0*/  @!P0 BRA `(.L_x_15) ;  /* 0x0000000000b88947 */ /* 0x000fec0003800000 */
[----:B------:R-:W1:Y:S01]  /*0ed0*/  LDC.64 R4, c[0x0][0xb18] ;  /* 0x0002c600ff047b82 */ /* 0x000e620000000a00 */
[----:B------:R-:W-:-:S07]  /*0ee0*/  ISETP.NE.AND P0, PT, R9, 0x1, PT ;  /* 0x000000010900780c */ /* 0x000fce0003f05270 */
[----:B------:R-:W2:Y:S08]  /*0ef0*/  LDC R10, c[0x0][0xb0c] ;  /* 0x0002c300ff0a7b82 */ /* 0x000eb00000000800 */
[----:B------:R-:W3:Y:S08]  /*0f00*/  LDC R11, c[0x0][0x370] ;  /* 0x0000dc00ff0b7b82 */ /* 0x000ef00000000800 */
[----:B------:R-:W4:Y:S01]  /*0f10*/  LDC R12, c[0x0][0x374] ;  /* 0x0000dd00ff0c7b82 */ /* 0x000f220000000800 */
[----:B-1----:R-:W-:-:S07]  /*0f20*/  ISETP.NE.AND P1, PT, R4, 0x1, PT ;  /* 0x000000010400780c */ /* 0x002fce0003f25270 */
[----:B------:R-:W3:Y:S01]  /*0f30*/  LDC.64 R6, c[0x0][0xb10] ;  /* 0x0002c400ff067b82 */ /* 0x000ee20000000a00 */
[----:B--2---:R-:W-:-:S07]  /*0f40*/  ISETP.NE.AND P2, PT, R10, 0x1, PT ;  /* 0x000000010a00780c */ /* 0x004fce0003f45270 */
[----:B------:R-:W1:Y:S08]  /*0f50*/  LDC R8, c[0x0][0xb20] ;  /* 0x0002c800ff087b82 */ /* 0x000e700000000800 */
[----:B------:R-:W2:Y:S01]  /*0f60*/  LDC.64 R2, c[0x0][0xb28] ;  /* 0x0002ca00ff027b82 */ /* 0x000ea20000000a00 */
[----:B----4-:R-:W-:-:S04]  /*0f70*/  IMAD.HI.U32 R13, R12, R5, RZ ;  /* 0x000000050c0d7227 */ /* 0x010fc800078e00ff */
[----:B------:R-:W-:-:S04]  /*0f80*/  IMAD.HI.U32 R5, R20, R5, RZ ;  /* 0x0000000514057227 */ /* 0x000fc800078e00ff */
[----:B---3--:R-:W-:-:S04]  /*0f90*/  IMAD.HI.U32 R14, R11, R6, RZ ;  /* 0x000000060b0e7227 */ /* 0x008fc800078e00ff */
[C---:B------:R-:W-:Y:S01]  /*0fa0*/  IMAD.HI.U32 R16, R21.reuse, R6, RZ ;  /* 0x0000000615107227 */ /* 0x040fe200078e00ff */
[-C--:B------:R-:W-:Y:S02]  /*0fb0*/  @P2 SHF.R.U32.HI R11, RZ, R7.reuse, R14 ;  /* 0x00000007ff0b2219 */ /* 0x080fe4000001160e */
[-C--:B-1----:R-:W-:Y:S02]  /*0fc0*/  @P1 SHF.R.U32.HI R12, RZ, R8.reuse, R13 ;  /* 0x00000008ff0c1219 */ /* 0x082fe4000001160d */
[----:B------:R-:W-:Y:S02]  /*0fd0*/  SHF.R.U32.HI R5, RZ, R8, R5 ;  /* 0x00000008ff057219 */ /* 0x000fe40000011605 */
[----:B------:R-:W-:Y:S02]  /*0fe0*/  SHF.R.U32.HI R16, RZ, R7, R16 ;  /* 0x00000007ff107219 */ /* 0x000fe40000011610 */
[----:B------:R-:W-:Y:S01]  /*0ff0*/  SEL R5, R20, R5, !P1 ;  /* 0x0000000514057207 */ /* 0x000fe20004800000 */
[----:B--2---:R-:W-:Y:S01]  /*1000*/  IMAD.HI.U32 R14, R12, R2, RZ ;  /* 0x000000020c0e7227 */ /* 0x004fe200078e00ff */
[----:B------:R-:W-:-:S02]  /*1010*/  SEL R7, R21, R16, !P2 ;  /* 0x0000001015077207 */ /* 0x000fc40005000000 */
[----:B------:R-:W-:Y:S01]  /*1020*/  IADD3 R13, PT, PT, -R5, RZ, RZ ;  /* 0x000000ff050d7210 */ /* 0x000fe20007ffe1ff */
[----:B------:R-:W-:Y:S01]  /*1030*/  IMAD.HI.U32 R6, R11, R2, RZ ;  /* 0x000000020b067227 */ /* 0x000fe200078e00ff */
[----:B------:R-:W-:-:S03]  /*1040*/  @P0 SHF.R.U32.HI R12, RZ, R3, R14 ;  /* 0x00000003ff0c0219 */ /* 0x000fc6000001160e */
[----:B------:R-:W-:Y:S01]  /*1050*/  IMAD R13, R4, R13, R20 ;  /* 0x0000000d040d7224 */ /* 0x000fe200078e0214 */
[----:B------:R-:W-:Y:S01]  /*1060*/  @P0 SHF.R.U32.HI R11, RZ, R3, R6 ;  /* 0x00000003ff0b0219 */ /* 0x000fe20000011606 */
[----:B------:R-:W-:-:S04]  /*1070*/  IMAD R12, R12, R9, RZ ;  /* 0x000000090c0c7224 */ /* 0x000fc800078e02ff */
[----:B------:R-:W-:Y:S01]  /*1080*/  IMAD R6, R11, R9, RZ ;  /* 0x000000090b067224 */ /* 0x000fe200078e02ff */
[----:B------:R-:W-:-:S04]  /*1090*/  ISETP.GE.AND P1, PT, R5, R12, PT ;  /* 0x0000000c0500720c */ /* 0x000fc80003f26270 */
[----:B------:R-:W-:Y:S01]  /*10a0*/  ISETP.GE.OR P1, PT, R7, R6, P1 ;  /* 0x000000060700720c */ /* 0x000fe20000f26670 */
[----:B------:R-:W-:-:S05]  /*10b0*/  IMAD.HI.U32 R6, R5, R2, RZ ;  /* 0x0000000205067227 */ /* 0x000fca00078e00ff */
[----:B------:R-:W-:-:S04]  /*10c0*/  SHF.R.U32.HI R6, RZ, R3, R6 ;  /* 0x00000003ff067219 */ /* 0x000fc80000011606 */
[----:B------:R-:W-:-:S03]  /*10d0*/  SEL R6, R5, R6, !P0 ;  /* 0x0000000605067207 */ /* 0x000fc60004000000 */
[----:B------:R-:W-:Y:S01]  /*10e0*/  @!P1 IMAD.HI.U32 R8, R7, R2, RZ ;  /* 0x0000000207089227 */ /* 0x000fe200078e00ff */
[----:B------:R-:W-:-:S04]  /*10f0*/  IADD3 R2, PT, PT, -R6, RZ, RZ ;  /* 0x000000ff06027210 */ /* 0x000fc80007ffe1ff */
[----:B------:R-:W-:Y:S01]  /*1100*/  @!P1 SHF.R.U32.HI R8, RZ, R3, R8 ;  /* 0x00000003ff089219 */ /* 0x000fe20000011608 */
[----:B------:R-:W-:-:S03]  /*1110*/  IMAD R2, R9, R2, R5 ;  /* 0x0000000209027224 */ /* 0x000fc600078e0205 */
[----:B------:R-:W-:-:S05]  /*1120*/  @!P1 SEL R3, R7, R8, !P0 ;  /* 0x0000000807039207 */ /* 0x000fca0004000000 */
[--C-:B------:R-:W-:Y:S02]  /*1130*/  @!P1 IMAD.IADD R6, R6, 0x1, -R3.reuse ;  /* 0x0000000106069824 */ /* 0x100fe400078e0a03 */
[----:B------:R-:W-:Y:S01]  /*1140*/  @!P1 IMAD R3, R2, R11, R3 ;  /* 0x0000000b02039224 */ /* 0x000fe200078e0203 */
[----:B------:R-:W-:Y:S01]  /*1150*/  IADD3 R2, PT, PT, -R7, RZ, RZ ;  /* 0x000000ff07027210 */ /* 0x000fe20007ffe1ff */
[----:B------:R-:W-:Y:S02]  /*1160*/  @!P1 IMAD R5, R6, R9, R7 ;  /* 0x0000000906059224 */ /* 0x000fe400078e0207 */
[----:B------:R-:W-:Y:S02]  /*1170*/  @!P1 IMAD.MOV.U32 R7, RZ, RZ, R3 ;  /* 0x000000ffff079224 */ /* 0x000fe400078e0003 */
[----:B------:R-:W-:Y:S02]  /*1180*/  IMAD R2, R10, R2, R21 ;  /* 0x000000020a027224 */ /* 0x000fe400078e0215 */
[----:B------:R-:W-:-:S02]  /*1190*/  IMAD R20, R5, R4, R13 ;  /* 0x0000000405147224 */ /* 0x000fc400078e020d */
[----:B------:R-:W-:Y:S02]  /*11a0*/  IMAD R21, R7, R10, R2 ;  /* 0x0000000a07157224 */ /* 0x000fe400078e0202 */
.L_x_15:
[----:B------:R-:W1:Y:S01]  /*11b0*/  LDCU UR4, c[0x0][0xb30] ;  /* 0x00016600ff0477ac */ /* 0x000e620008000800 */
[----:B------:R-:W2:Y:S08]  /*11c0*/  S2UR UR37, SR_CgaCtaId ;  /* 0x00000000002579c3 */ /* 0x000eb00000008800 */
[----:B------:R-:W3:Y:S01]  /*11d0*/  LDC R72, c[0x0][0xb24] ;  /* 0x0002c900ff487b82 */ /* 0x000ee20000000800 */
[----:B-1----:R-:W-:-:S09]  /*11e0*/  UISETP.NE.AND UP1, UPT, UR4, 0x1, UPT ;  /* 0x000000010400788c */ /* 0x002fd2000bf25270 */
[----:B--2---:R-:W-:Y:S05]  /*11f0*/  BRA.U UP1, `(.L_x_16) ;  /* 0x0000000101407547 */ /* 0x004fea000b800000 */
[----:B------:R-:W1:Y:S08]  /*1200*/  LDC.64 R4, c[0x0][0xb10] ;  /* 0x0002c400ff047b82 */ /* 0x000e700000000a00 */
[----:B------:R-:W2:Y:S08]  /*1210*/  LDC.64 R2, c[0x0][0xb18] ;  /* 0x0002c600ff027b82 */ /* 0x000eb00000000a00 */
[----:B------:R-:W4:Y:S08]  /*1220*/  LDC R6, c[0x0][0xb20] ;  /* 0x0002c800ff067b82 */ /* 0x000f300000000800 */
[----:B------:R-:W3:Y:S01]  /*1230*/  LDC R8, c[0x0][0xb0c] ;  /* 0x0002c300ff087b82 */ /* 0x000ee20000000800 */
[----:B-1----:R-:W-:-:S05]  /*1240*/  IMAD.HI.U32 R4, R21, R4, RZ ;  /* 0x0000000415047227 */ /* 0x002fca00078e00ff */
[----:B------:R-:W-:Y:S01]  /*1250*/  SHF.R.U32.HI R4, RZ, R5, R4 ;  /* 0x00000005ff047219 */ /* 0x000fe20000011604 */
[----:B--2---:R-:W-:Y:S01]  /*1260*/  IMAD.HI.U32 R3, R20, R3, RZ ;  /* 0x0000000314037227 */ /* 0x004fe200078e00ff */
[----:B------:R-:W-:-:S04]  /*1270*/  ISETP.NE.AND P0, PT, R2, 0x1, PT ;  /* 0x000000010200780c */ /* 0x000fc80003f05270 */
[----:B----4-:R-:W-:-:S04]  /*1280*/  SHF.R.U32.HI R3, RZ, R6, R3 ;  /* 0x00000006ff037219 */ /* 0x010fc80000011603 */
[----:B------:R-:W-:Y:S02]  /*1290*/  SEL R3, R20, R3, !P0 ;  /* 0x0000000314037207 */ /* 0x000fe40004000000 */
[----:B---3--:R-:W-:-:S04]  /*12a0*/  ISETP.NE.AND P1, PT, R8, 0x1, PT ;  /* 0x000000010800780c */ /* 0x008fc80003f25270 */
[----:B------:R-:W-:-:S05]  /*12b0*/  SEL R4, R21, R4, !P1 ;  /* 0x0000000415047207 */ /* 0x000fca0004800000 */
[----:B------:R-:W-:Y:S02]  /*12c0*/  IMAD.IADD R5, R3, 0x1, -R4 ;  /* 0x0000000103057824 */ /* 0x000fe400078e0a04 */
[----:B------:R-:W-:Y:S02]  /*12d0*/  IMAD.IADD R3, R4, 0x1, -R3 ;  /* 0x0000000104037824 */ /* 0x000fe400078e0a03 */
[----:B------:R-:W-:Y:S02]  /*12e0*/  IMAD R21, R5, R8, R21 ;  /* 0x0000000805157224 */ /* 0x000fe400078e0215 */
[----:B------:R-:W-:-:S07]  /*12f0*/  IMAD R20, R3, R2, R20 ;  /* 0x0000000203147224 */ /* 0x000fce00078e0214 */
.L_x_16:
[----:B------:R-:W-:Y:S01]  /*1300*/  BAR.SYNC.DEFER_BLOCKING 0x0 ;  /* 0x0000000000007b1d */ /* 0x000fe20000010000 */
[----:B------:R-:W-:Y:S01]  /*1310*/  UISETP.NE.AND UP1, UPT, UR8, 0x2, UPT ;  /* 0x000000020800788c */ /* 0x000fe2000bf25270 */
[----:B------:R-:W-:Y:S02]  /*1320*/  ISETP.NE.OR P5, PT, R0, 0x2, !P5 ;  /* 0x000000020000780c */ /* 0x000fe40006fa5670 */
[----:B------:R-:W-:-:S06]  /*1330*/  LOP3.LUT R2, R170, 0x1f, RZ, 0xc0, !PT ;  /* 0x0000001faa027812 */ /* 0x000fcc00078ec0ff */
[----:B------:R-:W-:Y:S05]  /*1340*/  BRA.U UP1, `(.L_x_17) ;  /* 0x0000001101c47547 */ /* 0x000fea000b800000 */
[----:B------:R-:W1:Y:S01]  /*1350*/  LDCU UR13, c[0x0][0x38c] ;  /* 0x00007180ff0d77ac */ /* 0x000e620008000800 */
[----:B------:R-:W2:Y:S01]  /*1360*/  LDC R9, c[0x0][0x370] ;  /* 0x0000dc00ff097b82 */ /* 0x000ea20000000800 */
[----:B------:R-:W-:Y:S01]  /*1370*/  PLOP3.LUT P1, PT, PT, PT, UP2, 0x80, 0x8 ;  /* 0x000000000008781c */ /* 0x000fe20003f2f028 */
[----:B------:R-:W-:Y:S01]  /*1380*/  HFMA2 R12, -RZ, RZ, 0, 0 ;  /* 0x00000000ff0c7431 */ /* 0x000fe200000001ff */
[----:B------:R-:W-:Y:S01]  /*1390*/  ISETP.EQ.OR P4, PT, R2, RZ, P5 ;  /* 0x000000ff0200720c */ /* 0x000fe20002f82670 */
[----:B------:R-:W-:Y:S01]  /*13a0*/  IMAD.MOV.U32 R15, RZ, RZ, 0x1 ;  /* 0x00000001ff0f7424 */ /* 0x000fe200078e00ff */
[----:B------:R-:W-:Y:S01]  /*13b0*/  PLOP3.LUT P1, PT, P1, PT, PT, 0x8, 0x80 ;  /* 0x000000000080781c */ /* 0x000fe20000f2e170 */
[----:B------:R-:W-:Y:S01]  /*13c0*/  IMAD.MOV.U32 R14, RZ, RZ, RZ ;  /* 0x000000ffff0e7224 */ /* 0x000fe200078e00ff */
[----:B------:R-:W-:Y:S01]  /*13d0*/  MOV R8, 0x1 ;  /* 0x0000000100087802 */ /* 0x000fe20000000f00 */
[----:B------:R-:W4:Y:S01]  /*13e0*/  LDC R0, c[0x0][0x374] ;  /* 0x0000dd00ff007b82 */ /* 0x000f220000000800 */
[----:B------:R-:W-:Y:S01]  /*13f0*/  IMAD.MOV.U32 R10, RZ, RZ, RZ ;  /* 0x000000ffff0a7224 */ /* 0x000fe200078e00ff */
[----:B------:R-:W2:Y:S01]  /*1400*/  LDCU.64 UR22, c[0x0][0x348] ;  /* 0x00006900ff1677ac */ /* 0x000ea20008000a00 */
[----:B------:R-:W-:Y:S01]  /*1410*/  UMOV UR6, URZ ;  /* 0x000000ff00067c82 */ /* 0x000fe20008000000 */
[----:B-1----:R-:W-:-:S04]  /*1420*/  UIADD3 UR5, UPT, UPT, UR13, 0x3f, URZ ;  /* 0x0000003f0d057890 */ /* 0x002fc8000fffe0ff */
[----:B------:R-:W-:-:S04]  /*1430*/  USHF.R.S32.HI UR4, URZ, 0x1f, UR5 ;  /* 0x0000001fff047899 */ /* 0x000fc80008011405 */
[----:B------:R-:W-:-:S04]  /*1440*/  ULEA.HI UR4, UR4, UR5, URZ, 0x6 ;  /* 0x0000000504047291 */ /* 0x000fc8000f8f30ff */
[----:B------:R-:W-:Y:S02]  /*1450*/  USHF.R.S32.HI UR15, URZ, 0x6, UR4 ;  /* 0x00000006ff0f7899 */ /* 0x000fe40008011404 */
[----:B------:R-:W-:Y:S02]  /*1460*/  UIADD3 UR4, UPT, UPT, UR13, -0x1, URZ ;  /* 0xffffffff0d047890 */ /* 0x000fe4000fffe0ff */
[----:B------:R-:W-:Y:S02]  /*1470*/  UISETP.LT.U32.AND UP0, UPT, UR15, 0x3, UPT ;  /* 0x000000030f00788c */ /* 0x000fe4000bf01070 */
[----:B------:R-:W-:Y:S02]  /*1480*/  UISETP.GE.U32.AND UP1, UPT, UR4, -0x7f, UPT ;  /* 0xffffff810400788c */ /* 0x000fe4000bf26070 */
[----:B------:R-:W-:Y:S02]  /*1490*/  USEL UR14, UR15, 0x3, UP0 ;  /* 0x000000030f0e7887 */ /* 0x000fe40008000000 */
[----:B------:R-:W-:-:S02]  /*14a0*/  UIADD3 UR13, UPT, UPT, UR13, 0x7e, URZ ;  /* 0x0000007e0d0d7890 */ /* 0x000fc4000fffe0ff */
[----:B------:R-:W-:Y:S02]  /*14b0*/  UIADD3 UR5, UPT, UPT, UR14, -0x1, URZ ;  /* 0xffffffff0e057890 */ /* 0x000fe4000fffe0ff */
[----:B------:R-:W-:-:S03]  /*14c0*/  UIADD3 UR7, UPT, UPT, UR15, -UR14, URZ ;  /* 0x8000000e0f077290 */ /* 0x000fc6000fffe0ff */
[----:B------:R-:W-:-:S04]  /*14d0*/  @UP1 UIADD3 UR5, UPT, UPT, UR14, URZ, URZ ;  /* 0x000000ff0e051290 */ /* 0x000fc8000fffe0ff */
[----:B--2---:R-:W-:-:S12]  /*14e0*/  UIADD3 UR5, UPT, UPT, UR5, 0x1, URZ ;  /* 0x0000000105057890 */ /* 0x004fd8000fffe0ff */
.L_x_35:
[----:B------:R-:W-:Y:S01]  /*14f0*/  UISETP.NE.AND UP0, UPT, UR37, URZ, UPT ;  /* 0x000000ff2500728c */ /* 0x000fe2000bf05270 */
[----:B------:R-:W1:Y:S08]  /*1500*/  S2UR UR37, SR_CgaCtaId ;  /* 0x00000000002579c3 */ /* 0x000e700000008800 */
[----:B------:R-:W-:Y:S05]  /*1510*/  BRA.U UP0, `(.L_x_18) ;  /* 0x0000000100347547 */ /* 0x000fea000b800000 */
[----:B------:R-:W2:Y:S01]  /*1520*/  S2R R2, SR_CgaCtaId ;  /* 0x0000000000027919 */ /* 0x000ea20000008800 */
[----:B------:R-:W-:-:S04]  /*1530*/  MOV R3, 0x400 ;  /* 0x0000040000037802 */ /* 0x000fc80000000f00 */
[----:B--2---:R-:W-:Y:S02]  /*1540*/  LEA R3, R2, R3, 0x18 ;  /* 0x0000000302037211 */ /* 0x004fe400078ec0ff */
[----:B------:R-:W-:-:S03]  /*1550*/  SHF.L.U32 R2, R8, 0x1f, RZ ;  /* 0x0000001f08027819 */ /* 0x000fc600000006ff */
[----:B------:R-:W-:-:S04]  /*1560*/  IMAD R3, R10, 0x8, R3 ;  /* 0x000000080a037824 */ /* 0x000fc800078e0203 */
[----:B------:R-:W2:Y:S02]  /*1570*/  SYNCS.PHASECHK.TRANS64.TRYWAIT P0, [R3+URZ+0xd0], R2 ;  /* 0x0000d002030075a7 */ /* 0x000ea400080011ff */
[----:B--2---:R-:W-:Y:S05]  /*1580*/  @!P0 BRA `(.L_x_19) ;  /* 0x0000009800308947 */ /* 0x004fea0003800000 */
.L_x_128:
[----:B------:R-:W-:Y:S01]  /*1590*/  VIADD R10, R10, 0x1 ;  /* 0x000000010a0a7836 */ /* 0x000fe20000000000 */
[----:B------:R2:W-:Y:S04]  /*15a0*/  SYNCS.ARRIVE.TRANS64.A1T0 RZ, [R3+URZ+0xc0], RZ ;  /* 0x0000c0ff03ff79a7 */ /* 0x0005e800081000ff */
[----:B------:R-:W-:-:S04]  /*15b0*/  ISETP.NE.AND P0, PT, R10, 0x2, PT ;  /* 0x000000020a00780c */ /* 0x000fc80003f05270 */
[----:B------:R-:W-:Y:S02]  /*15c0*/  SEL R10, R10, RZ, P0 ;  /* 0x000000ff0a0a7207 */ /* 0x000fe40000000000 */
[----:B--2---:R-:W-:-:S04]  /*15d0*/  SEL R3, RZ, 0x1, P0 ;  /* 0x00000001ff037807 */ /* 0x004fc80000000000 */
[----:B------:R-:W-:-:S07]  /*15e0*/  LOP3.LUT R8, R8, R3, RZ, 0x3c, !PT ;  /* 0x0000000308087212 */ /* 0x000fce00078e3cff */
.L_x_18:
[----:B------:R-:W-:Y:S01]  /*15f0*/  UMOV UR4, 0x400 ;  /* 0x0000040000047882 */ /* 0x000fe20000000000 */
[----:B------:R-:W-:Y:S01]  /*1600*/  SHF.L.U32 R2, R15, 0x1f, RZ ;  /* 0x0000001f0f027819 */ /* 0x000fe200000006ff */
[----:B-1----:R-:W-:Y:S01]  /*1610*/  ULEA UR4, UR37, UR4, 0x18 ;  /* 0x0000000425047291 */ /* 0x002fe2000f8ec0ff */
[----:B------:R-:W-:Y:S01]  /*1620*/  R2UR UR43, R21 ;  /* 0x00000000152b72ca */ /* 0x000fe200000e0000 */
[----:B------:R-:W-:Y:S01]  /*1630*/  UISETP.GE.U32.AND UP0, UPT, UR13, 0x7f, UPT ;  /* 0x0000007f0d00788c */ /* 0x000fe2000bf06070 */
[----:B------:R-:W-:Y:S01]  /*1640*/  R2UR UR34, R20 ;  /* 0x00000000142272ca */ /* 0x000fe200000e0000 */
[----:B------:R-:W-:Y:S01]  /*1650*/  ULEA UR8, UR6, UR4, 0x3 ;  /* 0x0000000406087291 */ /* 0x000fe2000f8e18ff */
[----:B------:R-:W-:-:S08]  /*1660*/  UMOV UR21, URZ ;  /* 0x000000ff00157c82 */ /* 0x000fd00008000000 */
[----:B------:R1:W2:Y:S01]  /*1670*/  SYNCS.PHASECHK.TRANS64.TRYWAIT P0, [UR8+0x18], R2 ;  /* 0x00001802ff0075a7 */ /* 0x0002a20008001108 */
[----:B------:R-:W-:Y:S02]  /*1680*/  USHF.L.U32 UR43, UR43, 0x7, URZ ;  /* 0x000000072b2b7899 */ /* 0x000fe400080006ff */
[----:B------:R-:W-:Y:S01]  /*1690*/  USHF.L.U32 UR34, UR34, 0x8, URZ ;  /* 0x0000000822227899 */ /* 0x000fe200080006ff */
[----:B------:R-:W-:Y:S11]  /*16a0*/  BRA.U !UP0, `(.L_x_20) ;  /* 0x0000000108f07547 */ /* 0x000ff6000b800000 */
[----:B------:R-:W-:Y:S02]  /*16b0*/  UIADD3 UR26, UPT, UPT, UR34, 0x40, URZ ;  /* 0x00000040221a7890 */ /* 0x000fe4000fffe0ff */
[----:B------:R-:W-:Y:S02]  /*16c0*/  UIADD3 UR18, UPT, UPT, UR34, 0x80, URZ ;  /* 0x0000008022127890 */ /* 0x000fe4000fffe0ff */
[----:B------:R-:W-:Y:S01]  /*16d0*/  UIADD3 UR10, UPT, UPT, UR34, 0xc0, URZ ;  /* 0x000000c0220a7890 */ /* 0x000fe2000fffe0ff */
[----:B------:R-:W-:Y:S01]  /*16e0*/  UMOV UR29, URZ ;  /* 0x000000ff001d7c82 */ /* 0x000fe20008000000 */
[----:B------:R-:W-:-:S10]  /*16f0*/  UMOV UR45, UR6 ;  /* 0x00000006002d7c82 */ /* 0x000fd40008000000 */
.L_x_25:
[----:B-1----:R-:W-:Y:S01]  /*1700*/  ULEA UR41, UR45, UR4, 0x3 ;  /* 0x000000042d297291 */ /* 0x002fe2000f8e18ff */
[----:B--2---:R-:W-:Y:S01]  /*1710*/  @!P5 MOV R3, 0xc000 ;  /* 0x0000c0000003d802 */ /* 0x004fe20000000f00 */
[----:B--2---:R-:W-:Y:S10]  /*1720*/  @P0 BRA `(.L_x_21) ;  /* 0x00000000000c0947 */ /* 0x004ff40003800000 */
[----:B------:R-:W-:-:S04]  /*1730*/  SHF.L.U32 R5, R15, 0x1f, RZ ;  /* 0x0000001f0f057819 */ /* 0x000fc800000006ff */
[----:B------:R-:W2:Y:S02]  /*1740*/  SYNCS.PHASECHK.TRANS64.TRYWAIT P0, [UR41+0x18], R5 ;  /* 0x00001805ff0075a7 */ /* 0x000ea40008001129 */
[----:B--2---:R-:W-:Y:S05]  /*1750*/  @!P0 BRA `(.L_x_22) ;  /* 0x0000009400d08947 */ /* 0x004fea0003800000 */
.L_x_21:
[----:B------:R2:W-:Y:S01]  /*1760*/  @!P5 SYNCS.ARRIVE.TRANS64 RZ, [UR41], R3 ;  /* 0x00000003ffffd9a7 */ /* 0x0005e20008000029 */
[----:B------:R-:W-:Y:S04]  /*1770*/  BSSY.RECONVERGENT B0, `(.L_x_23) ;  /* 0x0000003000007945 */ /* 0x000fe80003800200 */
[----:B------:R-:W-:Y:S05]  /*1780*/  @P4 BRA `(.L_x_24) ;  /* 0x0000000000044947 */ /* 0x000fea0003800000 */
[----:B------:R-:W-:Y:S05]  /*1790*/  BPT.TRAP 0x1 ;  /* 0x000000040000795c */ /* 0x000fea0000300000 */
.L_x_24:
[----:B------:R-:W-:Y:S05]  /*17a0*/  BSYNC.RECONVERGENT B0 ;  /* 0x0000000000007941 */ /* 0x000fea0003800200 */
.L_x_23:
[----:B------:R-:W-:Y:S02]  /*17b0*/  UIADD3 UR6, UPT, UPT, UR45, 0x1, URZ ;  /* 0x000000012d067890 */ /* 0x000fe4000fffe0ff */
[----:B------:R-:W-:Y:S02]  /*17c0*/  ULEA UR40, UR45, UR4, 0xe ;  /* 0x000000042d287291 */ /* 0x000fe4000f8e70ff */
[----:B------:R-:W-:Y:S02]  /*17d0*/  UISETP.NE.AND UP0, UPT, UR6, 0x3, UPT ;  /* 0x000000030600788c */ /* 0x000fe4000bf05270 */
[----:B------:R-:W-:Y:S02]  /*17e0*/  UIADD3 UR46, UP1, UPT, UR22, 0x80, URZ ;  /* 0x00000080162e7890 */ /* 0x000fe4000ff3e0ff */
[----:B------:R-:W-:Y:S02]  /*17f0*/  USEL UR9, URZ, 0x1, UP0 ;  /* 0x00000001ff097887 */ /* 0x000fe40008000000 */
[----:B------:R-:W-:-:S02]  /*1800*/  USEL UR6, UR6, URZ, UP0 ;  /* 0x000000ff06067287 */ /* 0x000fc40008000000 */
[----:B------:R-:W-:Y:S02]  /*1810*/  UIADD3 UR38, UP0, UPT, UR22, 0x180, URZ ;  /* 0x0000018016267890 */ /* 0x000fe4000ff1e0ff */
[----:B------:R-:W-:Y:S01]  /*1820*/  ULEA UR8, UR6, UR4, 0x3 ;  /* 0x0000000406087291 */ /* 0x000fe2000f8e18ff */
[----:B------:R-:W-:Y:S01]  /*1830*/  LOP3.LUT R15, R15, UR9, RZ, 0x3c, !PT ;  /* 0x000000090f0f7c12 */ /* 0x000fe2000f8e3cff */
[----:B------:R-:W-:Y:S02]  /*1840*/  USHF.L.U32 UR42, UR29, 0x6, URZ ;  /* 0x000000061d2a7899 */ /* 0x000fe400080006ff */
[----:B------:R-:W-:Y:S01]  /*1850*/  UIADD3.X UR47, UPT, UPT, URZ, UR23, URZ, UP1, !UPT ;  /* 0x00000017ff2f7290 */ /* 0x000fe20008ffe4ff */
[----:B-1----:R-:W-:Y:S01]  /*1860*/  SHF.L.U32 R2, R15, 0x1f, RZ ;  /* 0x0000001f0f027819 */ /* 0x002fe200000006ff */
[----:B------:R-:W-:Y:S02]  /*1870*/  UIADD3 UR40, UPT, UPT, UR40, 0x10800, URZ ;  /* 0x0001080028287890 */ /* 0x000fe4000fffe0ff */
[----:B------:R-:W-:Y:S01]  /*1880*/  UIADD3.X UR39, UPT, UPT, URZ, UR23, URZ, UP0, !UPT ;  /* 0x00000017ff277290 */ /* 0x000fe200087fe4ff */
[----:B------:R1:W1:Y:S01]  /*1890*/  SYNCS.PHASECHK.TRANS64.TRYWAIT P0, [UR8+0x18], R2 ;  /* 0x00001802ff0075a7 */ /* 0x0002620008001108 */
[----:B------:R-:W-:Y:S01]  /*18a0*/  ULEA UR8, UR45, UR4, 0xf ;  /* 0x000000042d087291 */ /* 0x000fe2000f8e78ff */
[----:B------:R-:W-:Y:S01]  /*18b0*/  UMOV UR30, 0x0 ;  /* 0x00000000001e7882 */ /* 0x000fe20000000000 */
[----:B------:R-:W-:-:S02]  /*18c0*/  UMOV UR31, 0x10000000 ;  /* 0x10000000001f7882 */ /* 0x000fc40000000000 */
[----:B------:R-:W-:Y:S01]  /*18d0*/  UIADD3 UR32, UPT, UPT, UR8, 0x1c800, URZ ;  /* 0x0001c80008207890 */ /* 0x000fe2000fffe0ff */
[----:B------:R1:W-:Y:S01]  /*18e0*/  UTMALDG.3D [UR40], [UR46], desc[UR30] ;  /* 0x00001e282e0075b4 */ /* 0x0003e20008011000 */
[----:B------:R-:W-:Y:S02]  /*18f0*/  UIADD3 UR24, UPT, UPT, UR8, 0x1e800, URZ ;  /* 0x0001e80008187890 */ /* 0x000fe4000fffe0ff */
[----:B------:R-:W-:Y:S02]  /*1900*/  UIADD3 UR16, UPT, UPT, UR8, 0x20800, URZ ;  /* 0x0002080008107890 */ /* 0x000fe4000fffe0ff */
[----:B------:R-:W-:Y:S01]  /*1910*/  UIADD3 UR8, UPT, UPT, UR8, 0x22800, URZ ;  /* 0x0002280008087890 */ /* 0x000fe2000fffe0ff */
[----:B------:R-:W-:Y:S01]  /*1920*/  UMOV UR33, UR41 ;  /* 0x0000002900217c82 */ /* 0x000fe20008000000 */
        /* <DEDUP_REMOVED lines=8> */
[----:B------:R1:W-:Y:S01]  /*19b0*/  UTMALDG.3D [UR32], [UR38], desc[UR30] ;  /* 0x00001e20260075b4 */ /* 0x0003e20008011000 */
[----:B------:R-:W-:Y:S01]  /*19c0*/  UMOV UR12, UR44 ;  /* 0x0000002c000c7c82 */ /* 0x000fe20008000000 */
[----:B------:R-:W-:Y:S01]  /*19d0*/  UMOV UR9, UR41 ;  /* 0x0000002900097c82 */ /* 0x000fe20008000000 */
[----:B------:R-:W-:Y:S01]  /*19e0*/  UMOV UR11, UR42 ;  /* 0x0000002a000b7c82 */ /* 0x000fe20008000000 */
[----:B------:R-:W-:Y:S01]  /*19f0*/  UIADD3 UR29, UPT, UPT, UR29, 0x1, URZ ;  /* 0x000000011d1d7890 */ /* 0x000fe2000fffe0ff */
[----:B------:R-:W-:Y:S01]  /*1a00*/  UMOV UR21, UR5 ;  /* 0x0000000500157c82 */ /* 0x000fe20008000000 */
[----:B------:R-:W-:Y:S01]  /*1a10*/  UMOV UR45, UR6 ;  /* 0x00000006002d7c82 */ /* 0x000fe20008000000 */
[----:B------:R1:W-:Y:S01]  /*1a20*/  UTMALDG.3D [UR24], [UR38], desc[UR30] ;  /* 0x00001e18260075b4 */ /* 0x0003e20008011000 */
[----:B------:R-:W-:Y:S01]  /*1a30*/  UISETP.NE.AND UP0, UPT, UR29, UR5, UPT ;  /* 0x000000051d00728c */ /* 0x000fe2000bf05270 */
[----:B------:R1:W-:Y:S01]  /*1a40*/  UTMALDG.3D [UR16], [UR38], desc[UR30] ;  /* 0x00001e10260075b4 */ /* 0x0003e20008011000 */
[----:B------:R1:W-:Y:S07]  /*1a50*/  UTMALDG.3D [UR8], [UR38], desc[UR30] ;  /* 0x00001e08260075b4 */ /* 0x0003ee0008011000 */
[----:B------:R-:W-:Y:S05]  /*1a60*/  BRA.U UP0, `(.L_x_25) ;  /* 0xfffffffd00247547 */ /* 0x000fea000b83ffff */
.L_x_20:
[----:B-1----:R-:W-:Y:S01]  /*1a70*/  ULEA UR8, UR6, UR4, 0x3 ;  /* 0x0000000406087291 */ /* 0x002fe2000f8e18ff */
[----:B------:R-:W-:Y:S01]  /*1a80*/  SHF.L.U32 R2, R15, 0x1f, RZ ;  /* 0x0000001f0f027819 */ /* 0x000fe200000006ff */
[----:B------:R-:W-:Y:S01]  /*1a90*/  @!P1 SYNCS.ARRIVE.TRANS64.A1T0 RZ, [UR4+0x78], RZ ;  /* 0x000078ffffff99a7 */ /* 0x000fe20008100004 */
[----:B------:R-:W-:-:S06]  /*1aa0*/  UISETP.GT.AND UP0, UPT, UR15, UR14, UPT ;  /* 0x0000000e0f00728c */ /* 0x000fcc000bf04270 */
[----:B--2---:R1:W2:Y:S03]  /*1ab0*/  SYNCS.PHASECHK.TRANS64.TRYWAIT P0, [UR8+0x18], R2 ;  /* 0x00001802ff0075a7 */ /* 0x0042a60008001108 */
[----:B------:R-:W-:Y:S05]  /*1ac0*/  BRA.U !UP0, `(.L_x_26) ;  /* 0x0000000108ec7547 */ /* 0x000fea000b800000 */
[----:B------:R-:W-:Y:S02]  /*1ad0*/  UIADD3 UR29, UPT, UPT, UR7, UR21, URZ ;  /* 0x00000015071d7290 */ /* 0x000fe4000fffe0ff */
[----:B------:R-:W-:Y:S02]  /*1ae0*/  UIADD3 UR26, UPT, UPT, UR34, 0x40, URZ ;  /* 0x00000040221a7890 */ /* 0x000fe4000fffe0ff */
[----:B------:R-:W-:Y:S02]  /*1af0*/  UIADD3 UR18, UPT, UPT, UR34, 0x80, URZ ;  /* 0x0000008022127890 */ /* 0x000fe4000fffe0ff */
[----:B------:R-:W-:Y:S01]  /*1b00*/  UIADD3 UR10, UPT, UPT, UR34, 0xc0, URZ ;  /* 0x000000c0220a7890 */ /* 0x000fe2000fffe0ff */
[----:B------:R-:W-:-:S11]  /*1b10*/  UMOV UR32, UR6 ;  /* 0x0000000600207c82 */ /* 0x000fd60008000000 */
.L_x_31:
[----:B------:R-:W-:Y:S01]  /*1b20*/  ULEA UR41, UR32, UR4, 0x3 ;  /* 0x0000000420297291 */ /* 0x000fe2000f8e18ff */
[----:B--2---:R-:W-:Y:S01]  /*1b30*/  @!P5 MOV R3, 0xc000 ;  /* 0x0000c0000003d802 */ /* 0x004fe20000000f00 */
[----:B-12---:R-:W-:Y:S10]  /*1b40*/  @P0 BRA `(.L_x_27) ;  /* 0x00000000000c0947 */ /* 0x006ff40003800000 */
[----:B------:R-:W-:-:S04]  /*1b50*/  SHF.L.U32 R5, R15, 0x1f, RZ ;  /* 0x0000001f0f057819 */ /* 0x000fc800000006ff */
[----:B------:R-:W2:Y:S02]  /*1b60*/  SYNCS.PHASECHK.TRANS64.TRYWAIT P0, [UR41+0x18], R5 ;  /* 0x00001805ff0075a7 */ /* 0x000ea40008001129 */
[----:B--2---:R-:W-:Y:S05]  /*1b70*/  @!P0 BRA `(.L_x_28) ;  /* 0x0000009000e08947 */ /* 0x004fea0003800000 */
.L_x_27:
[----:B------:R2:W-:Y:S01]  /*1b80*/  @!P5 SYNCS.ARRIVE.TRANS64 RZ, [UR41], R3 ;  /* 0x00000003ffffd9a7 */ /* 0x0005e20008000029 */
[----:B------:R-:W-:Y:S04]  /*1b90*/  BSSY.RECONVERGENT B0, `(.L_x_29) ;  /* 0x0000003000007945 */ /* 0x000fe80003800200 */
[----:B------:R-:W-:Y:S05]  /*1ba0*/  @P4 BRA `(.L_x_30) ;  /* 0x0000000000044947 */ /* 0x000fea0003800000 */
[----:B------:R-:W-:Y:S05]  /*1bb0*/  BPT.TRAP 0x1 ;  /* 0x000000040000795c */ /* 0x000fea0000300000 */
.L_x_30:
[----:B------:R-:W-:Y:S05]  /*1bc0*/  BSYNC.RECONVERGENT B0 ;  /* 0x0000000000007941 */ /* 0x000fea0003800200 */
.L_x_29:
        /* <DEDUP_REMOVED lines=19> */
[----:B------:R-:W-:Y:S01]  /*1d00*/  UTMALDG.3D [UR40], [UR46], desc[UR30] ;  /* 0x00001e282e0075b4 */ /* 0x000fe20008011000 */
        /* <DEDUP_REMOVED lines=14> */
[----:B------:R-:W-:Y:S01]  /*1df0*/  UMOV UR9, UR41 ;  /* 0x0000002900097c82 */ /* 0x000fe20008000000 */
[----:B------:R-:W-:Y:S01]  /*1e00*/  UMOV UR11, UR42 ;  /* 0x0000002a000b7c82 */ /* 0x000fe20008000000 */
[----:B------:R-:W-:Y:S01]  /*1e10*/  UIADD3 UR21, UPT, UPT, UR21, 0x1, URZ ;  /* 0x0000000115157890 */ /* 0x000fe2000fffe0ff */
[----:B------:R1:W-:Y:S03]  /*1e20*/  UTMALDG.3D [UR24], [UR38], desc[UR30] ;  /* 0x00001e18260075b4 */ /* 0x0003e60008011000 */
[----:B------:R-:W-:Y:S01]  /*1e30*/  UISETP.NE.AND UP0, UPT, UR21, UR29, UPT ;  /* 0x0000001d1500728c */ /* 0x000fe2000bf05270 */
[----:B------:R1:W-:Y:S01]  /*1e40*/  UTMALDG.3D [UR16], [UR38], desc[UR30] ;  /* 0x00001e10260075b4 */ /* 0x0003e20008011000 */
[----:B------:R1:W-:Y:S01]  /*1e50*/  UTMALDG.3D [UR8], [UR38], desc[UR30] ;  /* 0x00001e08260075b4 */ /* 0x0003e20008011000 */
[----:B---3--:R-:W-:-:S06]  /*1e60*/  UMOV UR32, UR6 ;  /* 0x0000000600207c82 */ /* 0x008fcc0008000000 */
[----:B------:R-:W-:Y:S05]  /*1e70*/  BRA.U UP0, `(.L_x_31) ;  /* 0xfffffffd00287547 */ /* 0x000fea000b83ffff */
.L_x_26:
[----:B-1----:R-:W-:Y:S01]  /*1e80*/  LEA R2, R14, UR4, 0x3 ;  /* 0x000000040e027c11 */ /* 0x002fe2000f8e18ff */
[----:B------:R-:W-:Y:S01]  /*1e90*/  NOP ;  /* 0x0000000000007918 */ /* 0x000fe20000000000 */
[----:B--2---:R-:W-:Y:S02]  /*1ea0*/  SHF.L.U32 R3, R12, 0x1f, RZ ;  /* 0x0000001f0c037819 */ /* 0x004fe400000006ff */
[----:B------:R-:W-:Y:S02]  /*1eb0*/  LEA R4, R14, UR4, 0x4 ;  /* 0x000000040e047c11 */ /* 0x000fe4000f8e20ff */
[----:B------:R-:W1:Y:S02]  /*1ec0*/  SYNCS.PHASECHK.TRANS64.TRYWAIT P0, [R2+URZ+0x80], R3 ;  /* 0x00008003020075a7 */ /* 0x000e6400080011ff */
[----:B-1----:R-:W-:Y:S05]  /*1ed0*/  @!P0 BRA `(.L_x_32) ;  /* 0x0000009000208947 */ /* 0x002fea0003800000 */
.L_x_131:
[----:B------:R-:W2:Y:S01]  /*1ee0*/  LDS.128 R4, [R4+0xf0] ;  /* 0x0000f00004047984 */ /* 0x000ea20000000c00 */
[----:B---3--:R-:W-:Y:S01]  /*1ef0*/  ISETP.GE.AND P0, PT, R72, 0x1, PT ;  /* 0x000000014800780c */ /* 0x008fe20003f06270 */
[----:B-1----:R-:W-:Y:S01]  /*1f00*/  VIADD R2, R2, 0x90 ;  /* 0x0000009002027836 */ /* 0x002fe20000000000 */
[----:B------:R-:W-:Y:S01]  /*1f10*/  @!PT LDS RZ, [RZ] ;  /* 0x00000000fffff984 */ /* 0x000fe20000000800 */
[----:B------:R-:W-:Y:S01]  /*1f20*/  @!PT LDS RZ, [RZ] ;  /* 0x00000000fffff984 */ /* 0x000fe20000000800 */
[----:B------:R-:W-:Y:S01]  /*1f30*/  @!PT LDS RZ, [RZ] ;  /* 0x00000000fffff984 */ /* 0x000fe20000000800 */
[----:B------:R-:W-:Y:S01]  /*1f40*/  @!PT LDS RZ, [RZ] ;  /* 0x00000000fffff984 */ /* 0x000fe20000000800 */
[----:B------:R1:W-:Y:S06]  /*1f50*/  MEMBAR.ALL.CTA ;  /* 0x0000000000007992 */ /* 0x0003ec0000008000 */
[----:B-1----:R-:W1:Y:S01]  /*1f60*/  FENCE.VIEW.ASYNC.S ;  /* 0x00000000000073c6 */ /* 0x002e620000000000 */
[----:B------:R-:W-:-:S04]  /*1f70*/  PRMT R2, RZ, 0x654, R2 ;  /* 0x00000654ff027816 */ /* 0x000fc80000000002 */
[----:B-1----:R1:W-:Y:S01]  /*1f80*/  SYNCS.ARRIVE.TRANS64.RED.A1T0 RZ, [R2+URZ], RZ ;  /* 0x000000ff02ff79a7 */ /* 0x0023e200081004ff */
[----:B--2---:R-:W-:-:S13]  /*1f90*/  LOP3.LUT P2, RZ, R6, 0x1, RZ, 0xc0, !PT ;  /* 0x0000000106ff7812 */ /* 0x004fda000784c0ff */
[----:B------:R-:W-:Y:S01]  /*1fa0*/  @P2 SHF.R.U32.HI R3, RZ, 0x10, R5 ;  /* 0x00000010ff032819 */ /* 0x000fe20000011605 */
[----:B------:R-:W-:Y:S01]  /*1fb0*/  VOTEU.ANY UP0, P2 ;  /* 0x0000000000ff7886 */ /* 0x000fe20001000100 */
[----:B------:R-:W-:Y:S02]  /*1fc0*/  @P2 MOV R13, R4 ;  /* 0x00000004000d2202 */ /* 0x000fe40000000f00 */
[----:B------:R-:W-:Y:S02]  /*1fd0*/  @P2 R2UR.BROADCAST UR8, R3 ;  /* 0x00000000030822ca */ /* 0x000fe400008e0000 */
[----:B------:R-:W-:-:S11]  /*1fe0*/  @P2 LOP3.LUT R11, R5, 0xffff, RZ, 0xc0, !PT ;  /* 0x0000ffff050b2812 */ /* 0x000fd600078ec0ff */
[----:B------:R-:W-:Y:S01]  /*1ff0*/  @UP0 UMOV UR44, UR8 ;  /* 0x00000008002c0c82 */ /* 0x000fe20008000000 */
[----:B-1----:R-:W-:Y:S05]  /*2000*/  @!P0 BRA `(.L_x_33) ;  /* 0x0000000000b88947 */ /* 0x002fea0003800000 */
[----:B------:R-:W4:Y:S01]  /*2010*/  LDC.64 R4, c[0x0][0xb18] ;  /* 0x0002c600ff047b82 */ /* 0x000f220000000a00 */
[----:B------:R-:W-:-:S07]  /*2020*/  ISETP.NE.AND P3, PT, R72, 0x1, PT ;  /* 0x000000014800780c */ /* 0x000fce0003f65270 */
[----:B------:R-:W1:Y:S08]  /*2030*/  LDC.64 R6, c[0x0][0xb10] ;  /* 0x0002c400ff067b82 */ /* 0x000e700000000a00 */
[----:B------:R-:W2:Y:S08]  /*2040*/  LDC R16, c[0x0][0xb20] ;  /* 0x0002c800ff107b82 */ /* 0x000eb00000000800 */
[----:B------:R-:W3:Y:S01]  /*2050*/  LDC R18, c[0x0][0xb0c] ;  /* 0x0002c300ff127b82 */ /* 0x000ee20000000800 */
[----:B----4-:R-:W-:Y:S01]  /*2060*/  IMAD.HI.U32 R17, R0, R5, RZ ;  /* 0x0000000500117227 */ /* 0x010fe200078e00ff */
[----:B------:R-:W-:-:S03]  /*2070*/  ISETP.NE.AND P0, PT, R4, 0x1, PT ;  /* 0x000000010400780c */ /* 0x000fc60003f05270 */
[----:B------:R-:W-:-:S03]  /*2080*/  IMAD.HI.U32 R5, R11, R5, RZ ;  /* 0x000000050b057227 */ /* 0x000fc600078e00ff */
[----:B------:R-:W4:Y:S01]  /*2090*/  LDC.64 R2, c[0x0][0xb28] ;  /* 0x0002ca00ff027b82 */ /* 0x000f220000000a00 */
[----:B-1----:R-:W-:-:S04]  /*20a0*/  IMAD.HI.U32 R20, R9, R6, RZ ;  /* 0x0000000609147227 */ /* 0x002fc800078e00ff */
[----:B------:R-:W-:Y:S01]  /*20b0*/  IMAD.HI.U32 R22, R13, R6, RZ ;  /* 0x000000060d167227 */ /* 0x000fe200078e00ff */
[----:B------:R-:W-:Y:S02]  /*20c0*/  SHF.R.U32.HI R20, RZ, R7, R20 ;  /* 0x00000007ff147219 */ /* 0x000fe40000011614 */
[-C--:B--2---:R-:W-:Y:S02]  /*20d0*/  SHF.R.U32.HI R17, RZ, R16.reuse, R17 ;  /* 0x00000010ff117219 */ /* 0x084fe40000011611 */
[----:B------:R-:W-:Y:S02]  /*20e0*/  SHF.R.U32.HI R16, RZ, R16, R5 ;  /* 0x00000010ff107219 */ /* 0x000fe40000011605 */
[----:B------:R-:W-:Y:S02]  /*20f0*/  SEL R17, R0, R17, !P0 ;  /* 0x0000001100117207 */ /* 0x000fe40004000000 */
[----:B------:R-:W-:Y:S02]  /*2100*/  SHF.R.U32.HI R22, RZ, R7, R22 ;  /* 0x00000007ff167219 */ /* 0x000fe40000011616 */
[----:B---3--:R-:W-:-:S02]  /*2110*/  ISETP.NE.AND P1, PT, R18, 0x1, PT ;  /* 0x000000011200780c */ /* 0x008fc40003f25270 */
[----:B------:R-:W-:Y:S02]  /*2120*/  SEL R5, R11, R16, !P0 ;  /* 0x000000100b057207 */ /* 0x000fe40004000000 */
[----:B------:R-:W-:Y:S02]  /*2130*/  SEL R19, R9, R20, !P1 ;  /* 0x0000001409137207 */ /* 0x000fe40004800000 */
[----:B------:R-:W-:Y:S01]  /*2140*/  SEL R7, R13, R22, !P1 ;  /* 0x000000160d077207 */ /* 0x000fe20004800000 */
[----:B----4-:R-:W-:-:S04]  /*2150*/  IMAD.HI.U32 R20, R17, R2, RZ ;  /* 0x0000000211147227 */ /* 0x010fc800078e00ff */
[----:B------:R-:W-:Y:S01]  /*2160*/  IMAD.HI.U32 R6, R19, R2, RZ ;  /* 0x0000000213067227 */ /* 0x000fe200078e00ff */
[----:B------:R-:W-:-:S04]  /*2170*/  @P3 SHF.R.U32.HI R17, RZ, R3, R20 ;  /* 0x00000003ff113219 */ /* 0x000fc80000011614 */
        /* <DEDUP_REMOVED lines=8> */
[----:B------:R-:W-:-:S04]  /*2200*/  @!P0 IMAD.HI.U32 R16, R7, R2, RZ ;  /* 0x0000000207108227 */ /* 0x000fc800078e00ff */
[----:B------:R-:W-:Y:S01]  /*2210*/  IMAD.MOV R2, RZ, RZ, -R6 ;  /* 0x000000ffff027224 */ /* 0x000fe200078e0a06 */
[----:B------:R-:W-:-:S03]  /*2220*/  @!P0 SHF.R.U32.HI R16, RZ, R3, R16 ;  /* 0x00000003ff108219 */ /* 0x000fc60000011610 */
[----:B------:R-:W-:Y:S01]  /*2230*/  IMAD R2, R72, R2, R5 ;  /* 0x0000000248027224 */ /* 0x000fe200078e0205 */
[----:B------:R-:W-:Y:S02]  /*2240*/  @!P0 SEL R3, R7, R16, !P3 ;  /* 0x0000001007038207 */ /* 0x000fe40005800000 */
[----:B------:R-:W-:-:S03]  /*2250*/  IADD3 R16, PT, PT, -R5, RZ, RZ ;  /* 0x000000ff05107210 */ /* 0x000fc60007ffe1ff */
[--C-:B------:R-:W-:Y:S02]  /*2260*/  @!P0 IMAD.IADD R6, R6, 0x1, -R3.reuse ;  /* 0x0000000106068824 */ /* 0x100fe400078e0a03 */
[----:B------:R-:W-:Y:S01]  /*2270*/  @!P0 IMAD R3, R2, R19, R3 ;  /* 0x0000001302038224 */ /* 0x000fe200078e0203 */
[----:B------:R-:W-:Y:S01]  /*2280*/  IADD3 R2, PT, PT, -R7, RZ, RZ ;  /* 0x000000ff07027210 */ /* 0x000fe20007ffe1ff */
[----:B------:R-:W-:Y:S02]  /*2290*/  @!P0 IMAD R5, R72, R6, R7 ;  /* 0x0000000648058224 */ /* 0x000fe400078e0207 */
[----:B------:R-:W-:Y:S02]  /*22a0*/  IMAD R11, R4, R16, R11 ;  /* 0x00000010040b7224 */ /* 0x000fe400078e020b */
[----:B------:R-:W-:Y:S02]  /*22b0*/  @!P0 IMAD.MOV.U32 R7, RZ, RZ, R3 ;  /* 0x000000ffff078224 */ /* 0x000fe400078e0003 */
[----:B------:R-:W-:-:S02]  /*22c0*/  IMAD R2, R18, R2, R13 ;  /* 0x0000000212027224 */ /* 0x000fc400078e020d */
[----:B------:R-:W-:Y:S02]  /*22d0*/  IMAD R11, R5, R4, R11 ;  /* 0x00000004050b7224 */ /* 0x000fe400078e020b */
[----:B------:R-:W-:Y:S02]  /*22e0*/  IMAD R13, R7, R18, R2 ;  /* 0x00000012070d7224 */ /* 0x000fe400078e0202 */
.L_x_33:
[----:B------:R-:W1:Y:S02]  /*22f0*/  LDCU UR8, c[0x0][0xb30] ;  /* 0x00016600ff0877ac */ /* 0x000e640008000800 */
[----:B-1----:R-:W-:-:S09]  /*2300*/  UISETP.NE.AND UP0, UPT, UR8, 0x1, UPT ;  /* 0x000000010800788c */ /* 0x002fd2000bf05270 */
[----:B------:R-:W-:Y:S05]  /*2310*/  BRA.U UP0, `(.L_x_34) ;  /* 0x0000000100407547 */ /* 0x000fea000b800000 */
[----:B------:R-:W1:Y:S08]  /*2320*/  LDC.64 R4, c[0x0][0xb10] ;  /* 0x0002c400ff047b82 */ /* 0x000e700000000a00 */
[----:B------:R-:W2:Y:S08]  /*2330*/  LDC.64 R2, c[0x0][0xb18] ;  /* 0x0002c600ff027b82 */ /* 0x000eb00000000a00 */
[----:B------:R-:W3:Y:S08]  /*2340*/  LDC R6, c[0x0][0xb20] ;  /* 0x0002c800ff067b82 */ /* 0x000ef00000000800 */
[----:B------:R-:W4:Y:S01]  /*2350*/  LDC R16, c[0x0][0xb0c] ;  /* 0x0002c300ff107b82 */ /* 0x000f220000000800 */
[----:B-1----:R-:W-:-:S05]  /*2360*/  IMAD.HI.U32 R4, R13, R4, RZ ;  /* 0x000000040d047227 */ /* 0x002fca00078e00ff */
[----:B------:R-:W-:Y:S01]  /*2370*/  SHF.R.U32.HI R4, RZ, R5, R4 ;  /* 0x00000005ff047219 */ /* 0x000fe20000011604 */
[----:B--2---:R-:W-:Y:S01]  /*2380*/  IMAD.HI.U32 R3, R11, R3, RZ ;  /* 0x000000030b037227 */ /* 0x004fe200078e00ff */
[----:B------:R-:W-:-:S04]  /*2390*/  ISETP.NE.AND P0, PT, R2, 0x1, PT ;  /* 0x000000010200780c */ /* 0x000fc80003f05270 */
[----:B---3--:R-:W-:-:S04]  /*23a0*/  SHF.R.U32.HI R6, RZ, R6, R3 ;  /* 0x00000006ff067219 */ /* 0x008fc80000011603 */
[----:B------:R-:W-:Y:S02]  /*23b0*/  SEL R3, R11, R6, !P0 ;  /* 0x000000060b037207 */ /* 0x000fe40004000000 */
[----:B----4-:R-:W-:-:S04]  /*23c0*/  ISETP.NE.AND P1, PT, R16, 0x1, PT ;  /* 0x000000011000780c */ /* 0x010fc80003f25270 */
[----:B------:R-:W-:-:S05]  /*23d0*/  SEL R4, R13, R4, !P1 ;  /* 0x000000040d047207 */ /* 0x000fca0004800000 */
[----:B------:R-:W-:Y:S02]  /*23e0*/  IMAD.IADD R5, R3, 0x1, -R4 ;  /* 0x0000000103057824 */ /* 0x000fe400078e0a04 */
[----:B------:R-:W-:Y:S02]  /*23f0*/  IMAD.IADD R3, R4, 0x1, -R3 ;  /* 0x0000000104037824 */ /* 0x000fe400078e0a03 */
[----:B------:R-:W-:Y:S02]  /*2400*/  IMAD R13, R5, R16, R13 ;  /* 0x00000010050d7224 */ /* 0x000fe400078e020d */
[----:B------:R-:W-:-:S07]  /*2410*/  IMAD R11, R3, R2, R11 ;  /* 0x00000002030b7224 */ /* 0x000fce00078e020b */
.L_x_34:
[----:B------:R-:W-:Y:S01]  /*2420*/  VIADD R14, R14, 0x1 ;  /* 0x000000010e0e7836 */ /* 0x000fe20000000000 */
[----:B------:R-:W-:Y:S01]  /*2430*/  PLOP3.LUT P1, PT, PT, PT, PT, 0x80, 0x8 ;  /* 0x000000000008781c */ /* 0x000fe20003f2f070 */
[----:B------:R-:W-:Y:S02]  /*2440*/  IMAD.IADD R21, R13, 0x1, R156 ;  /* 0x000000010d157824 */ /* 0x000fe400078e029c */
[----:B------:R-:W-:Y:S01]  /*2450*/  IMAD.IADD R20, R11, 0x1, R154 ;  /* 0x000000010b147824 */ /* 0x000fe200078e029a */
[----:B------:R-:W-:-:S04]  /*2460*/  ISETP.NE.AND P0, PT, R14, 0x2, PT ;  /* 0x000000020e00780c */ /* 0x000fc80003f05270 */
[----:B------:R-:W-:Y:S02]  /*2470*/  SEL R3, RZ, 0x1, P0 ;  /* 0x00000001ff037807 */ /* 0x000fe40000000000 */
[----:B------:R-:W-:Y:S02]  /*2480*/  SEL R14, R14, RZ, P0 ;  /* 0x000000ff0e0e7207 */ /* 0x000fe40000000000 */
[----:B------:R-:W-:Y:S01]  /*2490*/  LOP3.LUT R12, R12, R3, RZ, 0x3c, !PT ;  /* 0x000000030c0c7212 */ /* 0x000fe200078e3cff */
[----:B------:R-:W-:Y:S06]  /*24a0*/  @P2 BRA `(.L_x_35) ;  /* 0xfffffff000102947 */ /* 0x000fec000383ffff */
[----:B------:R-:W-:Y:S01]  /*24b0*/  UIADD3 UR4, UPT, UPT, UR4, 0x18, URZ ;  /* 0x0000001804047890 */ /* 0x000fe2000fffe0ff */
[----:B------:R-:W-:-:S03]  /*24c0*/  SHF.L.U32 R3, R15, 0x1f, RZ ;  /* 0x0000001f0f037819 */ /* 0x000fc600000006ff */
[----:B------:R-:W-:-:S09]  /*24d0*/  ULEA UR5, UR6, UR4, 0x3 ;  /* 0x0000000406057291 */ /* 0x000fd2000f8e18ff */
[----:B------:R-:W1:Y:S02]  /*24e0*/  SYNCS.PHASECHK.TRANS64.TRYWAIT P0, [UR5], R3 ;  /* 0x00000003ff0075a7 */ /* 0x000e640008001105 */
[----:B-1----:R-:W-:Y:S05]  /*24f0*/  @!P0 BRA `(.L_x_36) ;  /* 0x0000008800ac8947 */ /* 0x002fea0003800000 */
.L_x_133:
[----:B------:R-:W-:-:S04]  /*2500*/  UIADD3 UR6, UPT, UPT, UR6, 0x1, URZ ;  /* 0x0000000106067890 */ /* 0x000fc8000fffe0ff */
[----:B------:R-:W-:-:S04]  /*2510*/  UISETP.NE.AND UP0, UPT, UR6, 0x3, UPT ;  /* 0x000000030600788c */ /* 0x000fc8000bf05270 */
[----:B------:R-:W-:Y:S02]  /*2520*/  USEL UR7, URZ, 0x1, UP0 ;  /* 0x00000001ff077887 */ /* 0x000fe40008000000 */
[----:B------:R-:W-:-:S04]  /*2530*/  USEL UR6, UR6, URZ, UP0 ;  /* 0x000000ff06067287 */ /* 0x000fc80008000000 */
[----:B------:R-:W-:Y:S01]  /*2540*/  ULEA UR5, UR6, UR4, 0x3 ;  /* 0x0000000406057291 */ /* 0x000fe2000f8e18ff */
[----:B------:R-:W-:-:S04]  /*2550*/  LOP3.LUT R15, R15, UR7, RZ, 0x3c, !PT ;  /* 0x000000070f0f7c12 */ /* 0x000fc8000f8e3cff */
[----:B-1----:R-:W-:-:S04]  /*2560*/  SHF.L.U32 R3, R15, 0x1f, RZ ;  /* 0x0000001f0f037819 */ /* 0x002fc800000006ff */
[----:B------:R-:W1:Y:S02]  /*2570*/  SYNCS.PHASECHK.TRANS64.TRYWAIT P0, [UR5], R3 ;  /* 0x00000003ff0075a7 */ /* 0x000e640008001105 */
[----:B-1----:R-:W-:Y:S05]  /*2580*/  @!P0 BRA `(.L_x_37) ;  /* 0x0000008800a08947 */ /* 0x002fea0003800000 */
.L_x_135:
[----:B------:R-:W-:-:S04]  /*2590*/  UIADD3 UR6, UPT, UPT, UR6, 0x1, URZ ;  /* 0x0000000106067890 */ /* 0x000fc8000fffe0ff */
[----:B------:R-:W-:-:S04]  /*25a0*/  UISETP.NE.AND UP0, UPT, UR6, 0x3, UPT ;  /* 0x000000030600788c */ /* 0x000fc8000bf05270 */
[----:B------:R-:W-:Y:S02]  /*25b0*/  USEL UR5, URZ, 0x1, UP0 ;  /* 0x00000001ff057887 */ /* 0x000fe40008000000 */
[----:B------:R-:W-:-:S04]  /*25c0*/  USEL UR6, UR6, URZ, UP0 ;  /* 0x000000ff06067287 */ /* 0x000fc80008000000 */
[----:B------:R-:W-:Y:S01]  /*25d0*/  ULEA UR6, UR6, UR4, 0x3 ;  /* 0x0000000406067291 */ /* 0x000fe2000f8e18ff */
[----:B-1----:R-:W-:-:S04]  /*25e0*/  LOP3.LUT R3, R15, UR5, RZ, 0x3c, !PT ;  /* 0x000000050f037c12 */ /* 0x002fc8000f8e3cff */
[----:B------:R-:W-:Y:S01]  /*25f0*/  SHF.L.U32 R3, R3, 0x1f, RZ ;  /* 0x0000001f03037819 */ /* 0x000fe200000006ff */
[----:B----4-:R-:W-:-:S07]  /*2600*/  IMAD.U32 R0, RZ, RZ, UR6 ;  /* 0x00000006ff007e24 */ /* 0x010fce000f8e00ff */
.L_x_38:
[----:B-1----:R1:W2:Y:S02]  /*2610*/  SYNCS.PHASECHK.TRANS64.TRYWAIT P0, [R0+URZ], R3 ;  /* 0x00000003000075a7 */ /* 0x0022a400080011ff */
[----:B--2---:R-:W-:Y:S05]  /*2620*/  @!P0 NANOSLEEP.SYNCS 0x989680 ;  /* 0x009896800000895d */ /* 0x004fea0003900000 */
[----:B------:R-:W2:Y:S02]  /*2630*/  @!P0 SYNCS.PHASECHK.TRANS64 P0, [R0+URZ], R3 ;  /* 0x00000003000085a7 */ /* 0x000ea400080010ff */
[----:B--2---:R-:W-:Y:S05]  /*2640*/  @P0 EXIT ;  /* 0x000000000000094d */ /* 0x004fea0003800000 */
[----:B------:R-:W-:Y:S05]  /*2650*/  BRA `(.L_x_38) ;  /* 0xfffffffc00ec7947 */ /* 0x000fea000383ffff */
.L_x_17:
[----:B------:R-:W-:-:S04]  /*2660*/  UISETP.NE.AND UP1, UPT, UR37, URZ, UPT ;  /* 0x000000ff2500728c */ /* 0x000fc8000bf25270 */
[----:B------:R-:W-:-:S09]  /*2670*/  UISETP.NE.OR UP1, UPT, UR8, 0x1, UP1 ;  /* 0x000000010800788c */ /* 0x000fd20008f25670 */
[----:B------:R-:W-:Y:S05]  /*2680*/  BRA.U UP1, `(.L_x_39) ;  /* 0x0000000501487547 */ /* 0x000fea000b800000 */
[----:B------:R-:W-:Y:S01]  /*2690*/  ISETP.NE.AND P2, PT, R2, RZ, PT ;  /* 0x000000ff0200720c */ /* 0x000fe20003f45270 */
[----:B------:R-:W-:Y:S01]  /*26a0*/  IMAD.MOV.U32 R12, RZ, RZ, 0x1 ;  /* 0x00000001ff0c7424 */ /* 0x000fe200078e00ff */
[----:B------:R-:W-:Y:S02]  /*26b0*/  CS2R R10, SRZ ;  /* 0x00000000000a7805 */ /* 0x000fe4000001ff00 */
[----:B------:R-:W-:Y:S01]  /*26c0*/  CS2R R8, SRZ ;  /* 0x0000000000087805 */ /* 0x000fe2000001ff00 */
[----:B------:R-:W-:Y:S01]  /*26d0*/  UMOV UR4, 0x400 ;  /* 0x0000040000047882 */ /* 0x000fe20000000000 */
[----:B------:R-:W-:Y:S01]  /*26e0*/  UMOV UR6, URZ ;  /* 0x000000ff00067c82 */ /* 0x000fe20008000000 */
[----:B------:R-:W-:-:S12]  /*26f0*/  ULEA UR37, UR37, UR4, 0x18 ;  /* 0x0000000425257291 */ /* 0x000fd8000f8ec0ff */
.L_x_43:
[----:B------:R-:W-:Y:S02]  /*2700*/  LEA R0, R8, UR37, 0x3 ;  /* 0x0000002508007c11 */ /* 0x000fe4000f8e18ff */
[----:B------:R-:W-:-:S03]  /*2710*/  SHF.L.U32 R5, R9, 0x1f, RZ ;  /* 0x0000001f09057819 */ /* 0x000fc600000006ff */
[----:B------:R-:W-:Y:S01]  /*2720*/  VIADD R4, R0, 0xd0 ;  /* 0x000000d000047836 */ /* 0x000fe20000000000 */
[----:B------:R-:W1:Y:S02]  /*2730*/  SYNCS.PHASECHK.TRANS64.TRYWAIT P0, [R0+URZ+0xc0], R5 ;  /* 0x0000c005000075a7 */ /* 0x000e6400080011ff */
[----:B-1----:R-:W-:Y:S05]  /*2740*/  @!P0 BRA `(.L_x_40) ;  /* 0x0000008800488947 */ /* 0x002fea0003800000 */
.L_x_136:
[----:B------:R-:W-:Y:S01]  /*2750*/  ULEA UR5, UR6, UR37, 0x3 ;  /* 0x0000002506057291 */ /* 0x000fe2000f8e18ff */
[----:B------:R-:W-:Y:S02]  /*2760*/  PRMT R4, RZ, 0x654, R4 ;  /* 0x00000654ff047816 */ /* 0x000fe40000000004 */
[----:B-1----:R-:W-:Y:S01]  /*2770*/  SHF.L.U32 R5, R12, 0x1f, RZ ;  /* 0x0000001f0c057819 */ /* 0x002fe200000006ff */
[----:B------:R-:W-:Y:S01]  /*2780*/  UIADD3 UR4, UPT, UPT, UR5, 0x80, URZ ;  /* 0x0000008005047890 */ /* 0x000fe2000fffe0ff */
[----:B------:R1:W-:Y:S05]  /*2790*/  SYNCS.ARRIVE.TRANS64.RED.A1T0 RZ, [R4+URZ], RZ ;  /* 0x000000ff04ff79a7 */ /* 0x0003ea00081004ff */
[----:B------:R-:W-:Y:S01]  /*27a0*/  IMAD.U32 R7, RZ, RZ, UR4 ;  /* 0x00000004ff077e24 */ /* 0x000fe2000f8e00ff */
[----:B------:R-:W2:Y:S04]  /*27b0*/  SYNCS.PHASECHK.TRANS64.TRYWAIT P0, [UR5+0x90], R5 ;  /* 0x00009005ff0075a7 */ /* 0x000ea80008001105 */
[----:B------:R-:W-:Y:S01]  /*27c0*/  PRMT R6, R2, 0x654, R7 ;  /* 0x0000065402067816 */ /* 0x000fe20000000007 */
[----:B-1----:R-:W-:Y:S01]  /*27d0*/  @!P2 IMAD.MOV.U32 R4, RZ, RZ, 0x10 ;  /* 0x00000010ff04a424 */ /* 0x002fe200078e00ff */
[----:B--2---:R-:W-:Y:S06]  /*27e0*/  @!P0 BRA `(.L_x_41) ;  /* 0x0000008800348947 */ /* 0x004fec0003800000 */
.L_x_138:
[----:B------:R-:W-:Y:S01]  /*27f0*/  ULEA UR4, UR6, UR37, 0x4 ;  /* 0x0000002506047291 */ /* 0x000fe2000f8e20ff */
[----:B------:R-:W-:Y:S01]  /*2800*/  SEL R3, R6, R3, !P2 ;  /* 0x0000000306037207 */ /* 0x000fe20005000000 */
[----:B------:R-:W-:Y:S01]  /*2810*/  UIADD3 UR5, UPT, UPT, UR5, 0x80, URZ ;  /* 0x0000008005057890 */ /* 0x000fe2000fffe0ff */
[----:B-1----:R-:W-:Y:S01]  /*2820*/  LEA R0, R11, UR37, 0x3 ;  /* 0x000000250b007c11 */ /* 0x002fe2000f8e18ff */
[----:B------:R-:W-:Y:S01]  /*2830*/  UIADD3 UR4, UPT, UPT, UR4, 0xf0, URZ ;  /* 0x000000f004047890 */ /* 0x000fe2000fffe0ff */
[----:B------:R-:W-:Y:S01]  /*2840*/  SHF.L.U32 R5, R10, 0x1f, RZ ;  /* 0x0000001f0a057819 */ /* 0x000fe200000006ff */
[----:B------:R1:W-:Y:S01]  /*2850*/  @!P2 SYNCS.ARRIVE.TRANS64.RED RZ, [R3+URZ], R4 ;  /* 0x0000000403ffa9a7 */ /* 0x0003e200080004ff */
[----:B------:R-:W-:Y:S01]  /*2860*/  UIADD3 UR6, UPT, UPT, UR6, 0x1, URZ ;  /* 0x0000000106067890 */ /* 0x000fe2000fffe0ff */
[----:B------:R-:W-:-:S03]  /*2870*/  VIADD R8, R8, 0x1 ;  /* 0x0000000108087836 */ /* 0x000fc60000000000 */
[----:B------:R-:W-:Y:S02]  /*2880*/  UISETP.NE.AND UP0, UPT, UR6, 0x2, UPT ;  /* 0x000000020600788c */ /* 0x000fe4000bf05270 */
[----:B------:R-:W-:Y:S06]  /*2890*/  UGETNEXTWORKID.BROADCAST [UR4], [UR5] ;  /* 0x00000000040073ca */ /* 0x000fec0008000100 */
[----:B------:R-:W-:Y:S01]  /*28a0*/  USEL UR4, URZ, 0x1, UP0 ;  /* 0x00000001ff047887 */ /* 0x000fe20008000000 */
[----:B------:R-:W-:Y:S01]  /*28b0*/  ISETP.NE.AND P0, PT, R8, 0x2, PT ;  /* 0x000000020800780c */ /* 0x000fe20003f05270 */
[----:B------:R-:W-:Y:S01]  /*28c0*/  USEL UR6, UR6, URZ, UP0 ;  /* 0x000000ff06067287 */ /* 0x000fe20008000000 */
[----:B------:R-:W2:Y:S03]  /*28d0*/  SYNCS.PHASECHK.TRANS64.TRYWAIT P1, [R0+URZ+0x80], R5 ;  /* 0x00008005000075a7 */ /* 0x000ea600080211ff */
[----:B------:R-:W-:Y:S01]  /*28e0*/  LOP3.LUT R12, R12, UR4, RZ, 0x3c, !PT ;  /* 0x000000040c0c7c12 */ /* 0x000fe2000f8e3cff */
[----:B-12---:R-:W-:Y:S07]  /*28f0*/  @!P1 BRA `(.L_x_42) ;  /* 0x0000008800089947 */ /* 0x006fee0003800000 */
.L_x_139:
[C---:B------:R-:W-:Y:S01]  /*2900*/  LEA R4, R11.reuse, UR37, 0x4 ;  /* 0x000000250b047c11 */ /* 0x040fe2000f8e20ff */
[----:B-1----:R-:W-:Y:S01]  /*2910*/  VIADD R0, R0, 0x90 ;  /* 0x0000009000007836 */ /* 0x002fe20000000000 */
[----:B------:R-:W-:Y:S01]  /*2920*/  SEL R8, R8, RZ, P0 ;  /* 0x000000ff08087207 */ /* 0x000fe20000000000 */
[----:B------:R-:W-:-:S03]  /*2930*/  VIADD R11, R11, 0x1 ;  /* 0x000000010b0b7836 */ /* 0x000fc60000000000 */
[----:B------:R-:W1:Y:S01]  /*2940*/  LDS.128 R4, [R4+0xf0] ;  /* 0x0000f00004047984 */ /* 0x000e620000000c00 */
[----:B------:R-:W-:Y:S02]  /*2950*/  PRMT R0, RZ, 0x654, R0 ;  /* 0x00000654ff007816 */ /* 0x000fe40000000000 */
[C---:B------:R-:W-:Y:S01]  /*2960*/  ISETP.NE.AND P1, PT, R11.reuse, 0x2, PT ;  /* 0x000000020b00780c */ /* 0x040fe20003f25270 */
[----:B------:R-:W-:Y:S01]  /*2970*/  @!PT LDS RZ, [RZ] ;  /* 0x00000000fffff984 */ /* 0x000fe20000000800 */
[----:B------:R-:W-:Y:S01]  /*2980*/  @!PT LDS RZ, [RZ] ;  /* 0x00000000fffff984 */ /* 0x000fe20000000800 */
[----:B------:R-:W-:Y:S01]  /*2990*/  @!PT LDS RZ, [RZ] ;  /* 0x00000000fffff984 */ /* 0x000fe20000000800 */
[----:B------:R-:W-:Y:S01]  /*29a0*/  @!PT LDS RZ, [RZ] ;  /* 0x00000000fffff984 */ /* 0x000fe20000000800 */
[----:B------:R2:W-:Y:S06]  /*29b0*/  MEMBAR.ALL.CTA ;  /* 0x0000000000007992 */ /* 0x0005ec0000008000 */
[----:B--2---:R-:W2:Y:S01]  /*29c0*/  FENCE.VIEW.ASYNC.S ;  /* 0x00000000000073c6 */ /* 0x004ea20000000000 */
[----:B------:R-:W-:Y:S01]  /*29d0*/  SEL R11, R11, RZ, P1 ;  /* 0x000000ff0b0b7207 */ /* 0x000fe20000800000 */
[----:B--2---:R2:W-:Y:S01]  /*29e0*/  SYNCS.ARRIVE.TRANS64.RED.A1T0 RZ, [R0+URZ], RZ ;  /* 0x000000ff00ff79a7 */ /* 0x0045e200081004ff */
[----:B-1----:R-:W-:-:S02]  /*29f0*/  LOP3.LUT P3, RZ, R6, 0x1, RZ, 0xc0, !PT ;  /* 0x0000000106ff7812 */ /* 0x002fc4000786c0ff */
[----:B------:R-:W-:-:S04]  /*2a00*/  SEL R5, RZ, 0x1, P1 ;  /* 0x00000001ff057807 */ /* 0x000fc80000800000 */
[----:B------:R-:W-:Y:S02]  /*2a10*/  LOP3.LUT R10, R10, R5, RZ, 0x3c, !PT ;  /* 0x000000050a0a7212 */ /* 0x000fe400078e3cff */
[----:B--2---:R-:W-:-:S04]  /*2a20*/  SEL R0, RZ, 0x1, P0 ;  /* 0x00000001ff007807 */ /* 0x004fc80000000000 */
[----:B------:R-:W-:Y:S01]  /*2a30*/  LOP3.LUT R9, R9, R0, RZ, 0x3c, !PT ;  /* 0x0000000009097212 */ /* 0x000fe200078e3cff */
[----:B------:R-:W-:Y:S06]  /*2a40*/  @P3 BRA `(.L_x_43) ;  /* 0xfffffffc002c3947 */ /* 0x000fec000383ffff */
[----:B------:R-:W-:Y:S01]  /*2a50*/  ULEA UR5, UR6, UR37, 0x3 ;  /* 0x0000002506057291 */ /* 0x000fe2000f8e18ff */
[----:B------:R-:W-:-:S08]  /*2a60*/  SHF.L.U32 R3, R12, 0x1f, RZ ;  /* 0x0000001f0c037819 */ /* 0x000fd000000006ff */
[----:B------:R-:W1:Y:S02]  /*2a70*/  SYNCS.PHASECHK.TRANS64 P0, [UR5+0x90], R3 ;  /* 0x00009003ff0075a7 */ /* 0x000e640008001005 */
[----:B-1----:R-:W-:Y:S05]  /*2a80*/  @P0 BRA `(.L_x_44) ;  /* 0x0000000000080947 */ /* 0x002fea0003800000 */
[----:B------:R-:W1:Y:S02]  /*2a90*/  SYNCS.PHASECHK.TRANS64.TRYWAIT P0, [UR5+0x90], R3 ;  /* 0x00009003ff0075a7 */ /* 0x000e640008001105 */
[----:B-1----:R-:W-:Y:S05]  /*2aa0*/  @!P0 BRA `(.L_x_45) ;  /* 0x0000008400b08947 */ /* 0x002fea0003800000 */
.L_x_44:
[----:B------:R-:W-:-:S04]  /*2ab0*/  UIADD3 UR4, UPT, UPT, UR6, 0x1, URZ ;  /* 0x0000000106047890 */ /* 0x000fc8000fffe0ff */
[----:B------:R-:W-:-:S04]  /*2ac0*/  UISETP.NE.AND UP0, UPT, UR4, 0x2, UPT ;  /* 0x000000020400788c */ /* 0x000fc8000bf05270 */
[----:B------:R-:W-:Y:S02]  /*2ad0*/  USEL UR7, URZ, 0x1, UP0 ;  /* 0x00000001ff077887 */ /* 0x000fe40008000000 */
[----:B------:R-:W-:-:S04]  /*2ae0*/  USEL UR4, UR4, URZ, UP0 ;  /* 0x000000ff04047287 */ /* 0x000fc80008000000 */
[----:B------:R-:W-:Y:S01]  /*2af0*/  ULEA UR4, UR4, UR37, 0x3 ;  /* 0x0000002504047291 */ /* 0x000fe2000f8e18ff */
[----:B-1----:R-:W-:-:S04]  /*2b00*/  LOP3.LUT R3, R12, UR7, RZ, 0x3c, !PT ;  /* 0x000000070c037c12 */ /* 0x002fc8000f8e3cff */
[----:B------:R-:W-:-:S04]  /*2b10*/  SHF.L.U32 R0, R3, 0x1f, RZ ;  /* 0x0000001f03007819 */ /* 0x000fc800000006ff */
[----:B------:R-:W1:Y:S02]  /*2b20*/  SYNCS.PHASECHK.TRANS64 P0, [UR4+0x90], R0 ;  /* 0x00009000ff0075a7 */ /* 0x000e640008001004 */
[----:B-1----:R-:W-:Y:S05]  /*2b30*/  @P0 EXIT ;  /* 0x000000000000094d */ /* 0x002fea0003800000 */
[----:B------:R-:W-:Y:S02]  /*2b40*/  SHF.L.U32 R3, R3, 0x1f, RZ ;  /* 0x0000001f03037819 */ /* 0x000fe400000006ff */
[----:B------:R-:W-:-:S07]  /*2b50*/  MOV R0, UR4 ;  /* 0x0000000400007c02 */ /* 0x000fce0008000f00 */
.L_x_46:
[----:B-1----:R1:W2:Y:S02]  /*2b60*/  SYNCS.PHASECHK.TRANS64.TRYWAIT P0, [R0+URZ+0x90], R3 ;  /* 0x00009003000075a7 */ /* 0x0022a400080011ff */
[----:B--2---:R-:W-:Y:S05]  /*2b70*/  @!P0 NANOSLEEP.SYNCS 0x989680 ;  /* 0x009896800000895d */ /* 0x004fea0003900000 */
[----:B------:R-:W2:Y:S02]  /*2b80*/  @!P0 SYNCS.PHASECHK.TRANS64 P0, [R0+URZ+0x90], R3 ;  /* 0x00009003000085a7 */ /* 0x000ea400080010ff */
[----:B--2---:R-:W-:Y:S05]  /*2b90*/  @P0 EXIT ;  /* 0x000000000000094d */ /* 0x004fea0003800000 */
[----:B------:R-:W-:Y:S05]  /*2ba0*/  BRA `(.L_x_46) ;  /* 0xfffffffc00ec7947 */ /* 0x000fea000383ffff */
.L_x_39:
[----:B------:R-:W-:-:S09]  /*2bb0*/  UISETP.NE.AND UP1, UPT, UR8, URZ, UPT ;  /* 0x000000ff0800728c */ /* 0x000fd2000bf25270 */
[----:B------:R-:W-:Y:S05]  /*2bc0*/  BRA.U UP1, `(.L_x_47) ;  /* 0x0000000d016c7547 */ /* 0x000fea000b800000 */
[----:B------:R-:W-:Y:S01]  /*2bd0*/  UMOV UR4, 0x40 ;  /* 0x0000004000047882 */ /* 0x000fe20000000000 */
[----:B------:R-:W-:Y:S01]  /*2be0*/  NOP ;  /* 0x0000000000007918 */ /* 0x000fe20000000000 */
[----:B------:R-:W-:Y:S01]  /*2bf0*/  ULEA UR4, UR37, UR4, 0x18 ;  /* 0x0000000425047291 */ /* 0x000fe2000f8ec0ff */
[----:B------:R-:W-:Y:S02]  /*2c00*/  UMOV UR5, 0x400 ;  /* 0x0000040000057882 */ /* 0x000fe40000000000 */
[----:B------:R-:W-:-:S06]  /*2c10*/  ULEA UR37, UR37, UR5, 0x18 ;  /* 0x0000000525257291 */ /* 0x000fcc000f8ec0ff */
[----:B------:R-:W1:Y:S02]  /*2c20*/  LDS.U8 R0, [UR4+0x1c] ;  /* 0x00001c04ff007984 */ /* 0x000e640008000000 */
[----:B-1----:R-:W-:-:S13]  /*2c30*/  ISETP.NE.AND P0, PT, R0, RZ, PT ;  /* 0x000000ff0000720c */ /* 0x002fda0003f05270 */
[----:B------:R-:W-:Y:S05]  /*2c40*/  @P0 BRA `(.L_x_48) ;  /* 0x0000000000580947 */ /* 0x000fea0003800000 */
[----:B------:R-:W-:-:S13]  /*2c50*/  ELECT P0, URZ, PT ;  /* 0x0000000000ff782f */ /* 0x000fda0003800000 */
[----:B------:R-:W-:Y:S05]  /*2c60*/  @!P0 BRA `(.L_x_49) ;  /* 0x0000000000608947 */ /* 0x000fea0003800000 */
[----:B------:R-:W-:Y:S01]  /*2c70*/  UMOV UR5, 0x10 ;  /* 0x0000001000057882 */ /* 0x000fe20000000000 */
[----:B------:R-:W-:Y:S01]  /*2c80*/  HFMA2 R0, -RZ, RZ, 0, 5.9604644775390625e-08 ;  /* 0x00000001ff007431 */ /* 0x000fe200000001ff */
[----:B------:R-:W-:-:S03]  /*2c90*/  MOV R2, 0xffff ;  /* 0x0000ffff00027802 */ /* 0x000fc60000000f00 */
[----:B------:R-:W-:Y:S04]  /*2ca0*/  DEPBAR.LE SB1, 0x36 ;  /* 0x00009d800000791a */ /* 0x000fe80000000000 */
[----:B------:R-:W1:Y:S02]  /*2cb0*/  UTCATOMSWS.FIND_AND_SET.ALIGN UP0, UR5, UR5 ;  /* 0x00000005000575e3 */ /* 0x000e640008000800 */
[----:B-1----:R-:W-:Y:S01]  /*2cc0*/  MOV R3, UR5 ;  /* 0x0000000500037c02 */ /* 0x002fe20008000f00 */
[----:B------:R-:W-:Y:S06]  /*2cd0*/  BRA.U UP0, `(.L_x_50) ;  /* 0x0000000100187547 */ /* 0x000fec000b800000 */
.L_x_51:
[----:B------:R-:W-:Y:S05]  /*2ce0*/  NANOSLEEP 0x64 ;  /* 0x000000640000795d */ /* 0x000fea0003800000 */
[----:B------:R-:W-:-:S05]  /*2cf0*/  UMOV UR5, 0x10 ;  /* 0x0000001000057882 */ /* 0x000fca0000000000 */
[----:B------:R-:W-:Y:S04]  /*2d00*/  DEPBAR.LE SB1, 0x36 ;  /* 0x00009d800000791a */ /* 0x000fe80000000000 */
[----:B------:R-:W1:Y:S02]  /*2d10*/  UTCATOMSWS.FIND_AND_SET.ALIGN UP0, UR5, UR5 ;  /* 0x00000005000575e3 */ /* 0x000e640008000800 */
[----:B-1----:R-:W-:Y:S01]  /*2d20*/  MOV R3, UR5 ;  /* 0x0000000500037c02 */ /* 0x002fe20008000f00 */
[----:B------:R-:W-:Y:S05]  /*2d30*/  BRA.U !UP0, `(.L_x_51) ;  /* 0xfffffffd08e87547 */ /* 0x000fea000b83ffff */
.L_x_50:
[-C--:B------:R-:W-:Y:S02]  /*2d40*/  SHF.L.U32 R2, R2, R3.reuse, RZ ;  /* 0x0000000302027219 */ /* 0x080fe400000006ff */
[----:B------:R-:W-:Y:S01]  /*2d50*/  SHF.L.U32 R0, R0, R3, RZ ;  /* 0x0000000300007219 */ /* 0x000fe200000006ff */
[----:B------:R-:W-:Y:S02]  /*2d60*/  IMAD.SHL.U32 R3, R3, 0x20, RZ ;  /* 0x0000002003037824 */ /* 0x000fe400078e00ff */
[----:B------:R1:W-:Y:S04]  /*2d70*/  ATOMS.OR RZ, [UR4+0x14], R2 ;  /* 0x00001402ffff798c */ /* 0x0003e8000b000004 */
[----:B------:R1:W-:Y:S04]  /*2d80*/  ATOMS.OR RZ, [UR4+0x18], R0 ;  /* 0x00001800ffff798c */ /* 0x0003e8000b000004 */
[----:B------:R1:W-:Y:S01]  /*2d90*/  STS [UR37+0x110], R3 ;  /* 0x00011003ff007988 */ /* 0x0003e20008000825 */
[----:B------:R-:W-:Y:S05]  /*2da0*/  BRA `(.L_x_49) ;  /* 0x0000000000107947 */ /* 0x000fea0003800000 */
.L_x_48:
[----:B------:R-:W-:Y:S02]  /*2db0*/  MOV R0, 0xffffffff ;  /* 0xffffffff00007802 */ /* 0x000fe40000000f00 */
[----:B------:R-:W-:-:S03]  /*2dc0*/  MOV R2, 0x2df0 ;  /* 0x00002df000027802 */ /* 0x000fc60000000f00 */
[----:B------:R1:W-:Y:S04]  /*2dd0*/  STS [UR37+0x110], R0 ;  /* 0x00011000ff007988 */ /* 0x0003e80008000825 */
[----:B-1-3-5:R-:W-:Y:S05]  /*2de0*/  CALL.REL.NOINC `($__internal_1_$__cuda_sm10x_tcgen05_guardrail_trap_phase_invalid_during_alloc) ;  /* 0x0000008800c87944 */ /* 0x02afea0003c00000 */
.L_x_49:
[----:B------:R-:W-:Y:S05]  /*2df0*/  WARPSYNC.ALL ;  /* 0x0000000000007948 */ /* 0x000fea0003800000 */
[----:B------:R-:W2:Y:S01]  /*2e00*/  S2UR UR5, SR_CgaCtaId ;  /* 0x00000000000579c3 */ /* 0x000ea20000008800 */
[----:B------:R-:W-:Y:S01]  /*2e10*/  UMOV UR4, 0x400 ;  /* 0x0000040000047882 */ /* 0x000fe20000000000 */
[----:B------:R-:W-:-:S06]  /*2e20*/  NOP ;  /* 0x0000000000007918 */ /* 0x000fcc0000000000 */
[----:B------:R-:W-:Y:S06]  /*2e30*/  BAR.ARV 0x6, 0xa0 ;  /* 0x0182800000007b1d */ /* 0x000fec0000002000 */
[----:B------:R-:W4:Y:S01]  /*2e40*/  LDCU UR7, c[0x0][0x38c] ;  /* 0x00007180ff0777ac */ /* 0x000f220008000800 */
[----:B------:R-:W-:Y:S01]  /*2e50*/  IMAD.MOV.U32 R11, RZ, RZ, 0x1 ;  /* 0x00000001ff0b7424 */ /* 0x000fe200078e00ff */
[----:B------:R-:W-:Y:S01]  /*2e60*/  CS2R R8, SRZ ;  /* 0x0000000000087805 */ /* 0x000fe2000001ff00 */
[----:B------:R-:W-:Y:S01]  /*2e70*/  IMAD.MOV.U32 R10, RZ, RZ, RZ ;  /* 0x000000ffff0a7224 */ /* 0x000fe200078e00ff */
[----:B------:R-:W3:Y:S01]  /*2e80*/  LDCU UR6, c[0x0][0x38c] ;  /* 0x00007180ff0677ac */ /* 0x000ee20008000800 */
[----:B------:R-:W-:Y:S01]  /*2e90*/  UMOV UR15, URZ ;  /* 0x000000ff000f7c82 */ /* 0x000fe20008000000 */
[----:B------:R-:W-:Y:S01]  /*2ea0*/  UMOV UR14, URZ ;  /* 0x000000ff000e7c82 */ /* 0x000fe20008000000 */
[----:B--2---:R-:W-:Y:S01]  /*2eb0*/  ULEA UR5, UR5, UR4, 0x18 ;  /* 0x0000000405057291 */ /* 0x004fe2000f8ec0ff */
[----:B------:R-:W-:Y:S01]  /*2ec0*/  UMOV UR24, 0x0 ;  /* 0x0000000000187882 */ /* 0x000fe20000000000 */
[----:B------:R-:W-:-:S02]  /*2ed0*/  UMOV UR25, 0x8410010 ;  /* 0x0841001000197882 */ /* 0x000fc40000000000 */
[----:B------:R-:W-:Y:S02]  /*2ee0*/  UIADD3 UR10, UPT, UPT, UR5, 0x10800, URZ ;  /* 0x00010800050a7890 */ /* 0x000fe4000fffe0ff */
[----:B------:R-:W-:Y:S02]  /*2ef0*/  UIADD3 UR11, UPT, UPT, UR5, 0x1c800, URZ ;  /* 0x0001c800050b7890 */ /* 0x000fe4000fffe0ff */
[----:B----4-:R-:W-:Y:S01]  /*2f00*/  UIADD3 UR7, UPT, UPT, UR7, 0x3f, URZ ;  /* 0x0000003f07077890 */ /* 0x010fe2000fffe0ff */
[----:B-1----:R-:W1:Y:S01]  /*2f10*/  LDS R0, [UR5+0x110] ;  /* 0x00011005ff007984 */ /* 0x002e620008000800 */
[----:B------:R-:W-:Y:S02]  /*2f20*/  USHF.R.U32.HI UR10, URZ, 0x4, UR10 ;  /* 0x00000004ff0a7899 */ /* 0x000fe4000801160a */
[----:B------:R-:W-:Y:S02]  /*2f30*/  USHF.R.S32.HI UR4, URZ, 0x1f, UR7 ;  /* 0x0000001fff047899 */ /* 0x000fe40008011407 */
[----:B------:R-:W-:-:S02]  /*2f40*/  USHF.R.U32.HI UR11, URZ, 0x4, UR11 ;  /* 0x00000004ff0b7899 */ /* 0x000fc4000801160b */
[----:B------:R-:W-:Y:S02]  /*2f50*/  ULEA.HI UR4, UR4, UR7, URZ, 0x6 ;  /* 0x0000000704047291 */ /* 0x000fe4000f8f30ff */
[----:B------:R-:W-:Y:S02]  /*2f60*/  ULOP3.LUT UR10, UR10, 0x3fff, URZ, 0xc0, !UPT ;  /* 0x00003fff0a0a7892 */ /* 0x000fe4000f8ec0ff */
[----:B------:R-:W-:Y:S02]  /*2f70*/  USHF.R.S32.HI UR4, URZ, 0x6, UR4 ;  /* 0x00000006ff047899 */ /* 0x000fe40008011404 */
[----:B------:R-:W-:Y:S02]  /*2f80*/  ULOP3.LUT UR11, UR11, 0x3fff, URZ, 0xc0, !UPT ;  /* 0x00003fff0b0b7892 */ /* 0x000fe4000f8ec0ff */
[----:B------:R-:W-:Y:S01]  /*2f90*/  UISETP.LT.AND UP0, UPT, UR4, 0x1, UPT ;  /* 0x000000010400788c */ /* 0x000fe2000bf01270 */
[----:B------:R-:W-:Y:S01]  /*2fa0*/  UMOV UR22, 0x0 ;  /* 0x0000000000167882 */ /* 0x000fe20000000000 */
[----:B------:R-:W-:-:S02]  /*2fb0*/  UMOV UR23, 0x8410010 ;  /* 0x0841001000177882 */ /* 0x000fc40000000000 */
[----:B------:R-:W-:Y:S02]  /*2fc0*/  USEL UR9, UR4, 0x1, !UP0 ;  /* 0x0000000104097887 */ /* 0x000fe4000c000000 */
[----:B------:R-:W-:Y:S02]  /*2fd0*/  ULOP3.LUT UR10, UR10, 0x10000, URZ, 0xfc, !UPT ;  /* 0x000100000a0a7892 */ /* 0x000fe4000f8efcff */
[----:B------:R-:W-:Y:S02]  /*2fe0*/  ULOP3.LUT UR11, UR11, 0x2000000, URZ, 0xfc, !UPT ;  /* 0x020000000b0b7892 */ /* 0x000fe4000f8efcff */
[----:B------:R-:W-:Y:S02]  /*2ff0*/  UIADD3 UR9, UPT, UPT, -UR9, URZ, URZ ;  /* 0x000000ff09097290 */ /* 0x000fe4000fffe1ff */
[----:B---3--:R-:W-:Y:S01]  /*3000*/  UISETP.GE.AND UP3, UPT, UR6, 0x1, UPT ;  /* 0x000000010600788c */ /* 0x008fe2000bf66270 */
[----:B------:R-:W-:Y:S01]  /*3010*/  UMOV UR20, 0x0 ;  /* 0x0000000000147882 */ /* 0x000fe20000000000 */
[----:B------:R-:W-:Y:S01]  /*3020*/  UMOV UR21, 0x8410010 ;  /* 0x0841001000157882 */ /* 0x000fe20000000000 */
[----:B------:R-:W-:Y:S01]  /*3030*/  UMOV UR18, 0x0 ;  /* 0x0000000000127882 */ /* 0x000fe20000000000 */
[----:B------:R-:W-:Y:S01]  /*3040*/  UMOV UR19, 0x8410010 ;  /* 0x0841001000137882 */ /* 0x000fe20000000000 */
[----:B-1----:R-:W-:-:S15]  /*3050*/  R2UR UR16, R0 ;  /* 0x00000000001072ca */ /* 0x002fde00000e0000 */
.L_x_58:
[----:B------:R-:W-:Y:S02]  /*3060*/  LEA R0, R10, UR5, 0x3 ;  /* 0x000000050a007c11 */ /* 0x000fe4000f8e18ff */
[----:B------:R-:W-:Y:S02]  /*3070*/  SHF.L.U32 R5, R9, 0x1f, RZ ;  /* 0x0000001f09057819 */ /* 0x000fe400000006ff */
[----:B------:R-:W-:Y:S01]  /*3080*/  PLOP3.LUT P0, PT, PT, PT, UP3, 0x80, 0x8 ;  /* 0x000000000008781c */ /* 0x000fe20003f0f038 */
[----:B------:R-:W-:Y:S01]  /*3090*/  VIADD R3, R0, 0x90 ;  /* 0x0000009000037836 */ /* 0x000fe20000000000 */
[----:B-1----:R-:W1:Y:S02]  /*30a0*/  SYNCS.PHASECHK.TRANS64.TRYWAIT P1, [R0+URZ+0x80], R5 ;  /* 0x00008005000075a7 */ /* 0x002e6400080211ff */
[----:B-1-3--:R-:W-:Y:S09]  /*30b0*/  @!P1 BRA `(.L_x_52) ;  /* 0x0000008000449947 */ /* 0x00aff20003800000 */
.L_x_141:
[----:B------:R-:W-:Y:S01]  /*30c0*/  LEA R4, R10, UR5, 0x4 ;  /* 0x000000050a047c11 */ /* 0x000fe2000f8e20ff */
[----:B------:R-:W-:Y:S01]  /*30d0*/  @UP3 ULEA UR6, UR14, UR5, 0x3 ;  /* 0x000000050e063291 */ /* 0x000fe2000f8e18ff */
[----:B------:R-:W-:Y:S01]  /*30e0*/  PLOP3.LUT P2, PT, PT, PT, PT, 0x80, 0x8 ;  /* 0x000000000008781c */ /* 0x000fe20003f4f070 */
[----:B------:R-:W-:Y:S01]  /*30f0*/  ULEA UR7, UR15, UR5, 0x3 ;  /* 0x000000050f077291 */ /* 0x000fe2000f8e18ff */
[----:B------:R-:W-:Y:S01]  /*3100*/  PRMT R3, RZ, 0x654, R3 ;  /* 0x00000654ff037816 */ /* 0x000fe20000000003 */
[----:B------:R-:W-:Y:S01]  /*3110*/  ULEA UR8, UR15, UR16, 0x8 ;  /* 0x000000100f087291 */ /* 0x000fe2000f8e40ff */
[----:B-1----:R-:W1:Y:S01]  /*3120*/  LDS.128 R4, [R4+0xf0] ;  /* 0x0000f00004047984 */ /* 0x002e620000000c00 */
[----:B------:R-:W-:Y:S02]  /*3130*/  @P0 SHF.L.U32 R2, R8, 0x1f, RZ ;  /* 0x0000001f08020819 */ /* 0x000fe400000006ff */
[----:B------:R-:W-:Y:S01]  /*3140*/  SHF.L.U32 R0, R11, 0x1f, RZ ;  /* 0x0000001f0b007819 */ /* 0x000fe200000006ff */
[----:B------:R-:W-:Y:S01]  /*3150*/  @!PT LDS RZ, [RZ] ;  /* 0x00000000fffff984 */ /* 0x000fe20000000800 */
[----:B------:R-:W-:Y:S01]  /*3160*/  @!PT LDS RZ, [RZ] ;  /* 0x00000000fffff984 */ /* 0x000fe20000000800 */
[----:B------:R-:W-:Y:S01]  /*3170*/  @!PT LDS RZ, [RZ] ;  /* 0x00000000fffff984 */ /* 0x000fe20000000800 */
[----:B------:R-:W-:Y:S01]  /*3180*/  @!PT LDS RZ, [RZ] ;  /* 0x00000000fffff984 */ /* 0x000fe20000000800 */
[----:B------:R2:W-:Y:S06]  /*3190*/  MEMBAR.ALL.CTA ;  /* 0x0000000000007992 */ /* 0x0005ec0000008000 */
[----:B--2---:R-:W2:Y:S02]  /*31a0*/  FENCE.VIEW.ASYNC.S ;  /* 0x00000000000073c6 */ /* 0x004ea40000000000 */
[----:B--2---:R2:W-:Y:S01]  /*31b0*/  SYNCS.ARRIVE.TRANS64.RED.A1T0 RZ, [R3+URZ], RZ ;  /* 0x000000ff03ff79a7 */ /* 0x0045e200081004ff */
[----:B------:R2:W3:Y:S01]  /*31c0*/  @P0 SYNCS.PHASECHK.TRANS64.TRYWAIT P2, [UR6], R2 ;  /* 0x00000002ff0005a7 */ /* 0x0004e20008041106 */
[----:B-1----:R-:W-:Y:S01]  /*31d0*/  LOP3.LUT P1, RZ, R6, 0x1, RZ, 0xc0, !PT ;  /* 0x0000000106ff7812 */ /* 0x002fe2000782c0ff */
[----:B------:R-:W1:Y:S02]  /*31e0*/  SYNCS.PHASECHK.TRANS64.TRYWAIT P0, [UR7+0xb0], R0 ;  /* 0x0000b000ff0075a7 */ /* 0x000e640008001107 */
[----:B-123--:R-:W-:Y:S10]  /*31f0*/  @!P0 BRA `(.L_x_53) ;  /* 0x0000008000088947 */ /* 0x00eff40003800000 */
.L_x_143:
[----:B------:R-:W-:Y:S01]  /*3200*/  IADD3 R10, PT, PT, R10, 0x1, RZ ;  /* 0x000000010a0a7810 */ /* 0x000fe20007ffe0ff */
[----:B------:R-:W-:Y:S06]  /*3210*/  BRA.U !UP3, `(.L_x_54) ;  /* 0x000000010bc07547 */ /* 0x000fec000b800000 */
[----:B------:R-:W-:Y:S01]  /*3220*/  UPLOP3.LUT UP4, UPT, UPT, UPT, UPT, 0x40, 0x4 ;  /* 0x000000000004789c */ /* 0x000fe20003f8e870 */
[----:B------:R-:W-:Y:S01]  /*3230*/  UMOV UR13, UR9 ;  /* 0x00000009000d7c82 */ /* 0x000fe20008000000 */
[----:B------:R-:W-:Y:S01]  /*3240*/  UMOV UR12, UR4 ;  /* 0x00000004000c7c82 */ /* 0x000fe20008000000 */
[----:B------:R-:W-:-:S08]  /*3250*/  UMOV UR17, UR14 ;  /* 0x0000000e00117c82 */ /* 0x000fd00008000000 */
.L_x_57:
[----:B------:R-:W-:Y:S02]  /*3260*/  UIADD3 UR13, UPT, UPT, UR13, 0x1, URZ ;  /* 0x000000010d0d7890 */ /* 0x000fe4000fffe0ff */
[----:B--2---:R-:W-:Y:S02]  /*3270*/  ULEA UR6, UR17, UR5, 0x3 ;  /* 0x0000000511067291 */ /* 0x004fe4000f8e18ff */
[----:B------:R-:W-:Y:S01]  /*3280*/  UISETP.NE.AND UP0, UPT, UR13, URZ, UPT ;  /* 0x000000ff0d00728c */ /* 0x000fe2000bf05270 */
[----:B---3--:R-:W-:Y:S10]  /*3290*/  @P2 BRA `(.L_x_55) ;  /* 0x00000000000c2947 */ /* 0x008ff40003800000 */
[----:B-1----:R-:W-:Y:S04]  /*32a0*/  SHF.L.U32 R3, R8, 0x1f, RZ ;  /* 0x0000001f08037819 */ /* 0x002fe800000006ff */
[----:B------:R-:W1:Y:S02]  /*32b0*/  SYNCS.PHASECHK.TRANS64.TRYWAIT P0, [UR6], R3 ;  /* 0x00000003ff0075a7 */ /* 0x000e640008001106 */
[----:B-1----:R-:W-:Y:S05]  /*32c0*/  @!P0 BRA `(.L_x_56) ;  /* 0x0000007c00ec8947 */ /* 0x002fea0003800000 */
.L_x_55:
[----:B------:R-:W-:Y:S01]  /*32d0*/  UISETP.NE.AND UP1, UPT, UR12, 0x1, UPT ;  /* 0x000000010c00788c */ /* 0x000fe2000bf25270 */
[----:B------:R-:W-:Y:S01]  /*32e0*/  PLOP3.LUT P2, PT, PT, PT, PT, 0x80, 0x8 ;  /* 0x000000000008781c */ /* 0x000fe20003f4f070 */
[----:B------:R-:W-:Y:S02]  /*32f0*/  UIADD3 UR14, UPT, UPT, UR17, 0x1, URZ ;  /* 0x00000001110e7890 */ /* 0x000fe4000fffe0ff */
[----:B------:R-:W-:Y:S02]  /*3300*/  ULEA UR28, UR17, UR11, 0xb ;  /* 0x0000000b111c7291 */ /* 0x000fe4000f8e58ff */
[----:B------:R-:W-:Y:S01]  /*3310*/  UISETP.NE.AND UP2, UPT, UR14, 0x3, UPT ;  /* 0x000000030e00788c */ /* 0x000fe2000bf45270 */
[----:B------:R-:W-:Y:S01]  /*3320*/  PLOP3.LUT P0, PT, PT, PT, UP1, 0x80, 0x8 ;  /* 0x000000000008781c */ /* 0x000fe20003f0f018 */
[----:B------:R-:W-:Y:S02]  /*3330*/  UIADD3 UR40, UPT, UPT, UR28, 0x80, URZ ;  /* 0x000000801c287890 */ /* 0x000fe4000fffe0ff */
[----:B------:R-:W-:Y:S02]  /*3340*/  USEL UR27, URZ, 0x1, UP2 ;  /* 0x00000001ff1b7887 */ /* 0x000fe40009000000 */
[----:B------:R-:W-:Y:S02]  /*3350*/  USEL UR14, UR14, URZ, UP2 ;  /* 0x000000ff0e0e7287 */ /* 0x000fe40009000000 */
[----:B------:R-:W-:Y:S02]  /*3360*/  UIADD3 UR36, UPT, UPT, UR28, 0x100, URZ ;  /* 0x000001001c247890 */ /* 0x000fe4000fffe0ff */
[----:B------:R-:W-:Y:S01]  /*3370*/  @UP1 ULEA UR26, UR14, UR5, 0x3 ;  /* 0x000000050e1a1291 */ /* 0x000fe2000f8e18ff */
[----:B------:R-:W-:Y:S01]  /*3380*/  LOP3.LUT R8, R8, UR27, RZ, 0x3c, !PT ;  /* 0x0000001b08087c12 */ /* 0x000fe2000f8e3cff */
[----:B------:R-:W-:Y:S02]  /*3390*/  UIADD3 UR32, UPT, UPT, UR28, 0x180, URZ ;  /* 0x000001801c207890 */ /* 0x000fe4000fffe0ff */
[----:B------:R-:W-:Y:S01]  /*33a0*/  UIADD3 UR6, UPT, UPT, UR6, 0x18, URZ ;  /* 0x0000001806067890 */ /* 0x000fe2000fffe0ff */
[----:B-1----:R-:W-:Y:S01]  /*33b0*/  @P0 SHF.L.U32 R0, R8, 0x1f, RZ ;  /* 0x0000001f08000819 */ /* 0x002fe200000006ff */
[----:B------:R-:W-:Y:S01]  /*33c0*/  UIADD3 UR12, UPT, UPT, UR12, -0x1, URZ ;  /* 0xffffffff0c0c7890 */ /* 0x000fe2000fffe0ff */
[----:B------:R-:W-:Y:S02]  /*33d0*/  UMOV UR29, 0x40004040 ;  /* 0x40004040001d7882 */ /* 0x000fe40000000000 */
[----:B------:R2:W3:Y:S01]  /*33e0*/  @P0 SYNCS.PHASECHK.TRANS64.TRYWAIT P2, [UR26], R0 ;  /* 0x00000000ff0005a7 */ /* 0x0004e2000804111a */
[----:B------:R-:W-:Y:S01]  /*33f0*/  ULEA UR26, UR17, UR10, 0xa ;  /* 0x0000000a111a7291 */ /* 0x000fe2000f8e50ff */
[----:B------:R-:W-:Y:S01]  /*3400*/  UMOV UR27, 0x40004040 ;  /* 0x40004040001b7882 */ /* 0x000fe20000000000 */
[----:B------:R-:W-:Y:S02]  /*3410*/  UMOV UR41, 0x40004040 ;  /* 0x4000404000297882 */ /* 0x000fe40000000000 */
[----:B------:R-:W-:Y:S02]  /*3420*/  UIADD3 UR38, UPT, UPT, UR26, 0x2, URZ ;  /* 0x000000021a267890 */ /* 0x000fe4000fffe0ff */
[----:B------:R-:W-:Y:S02]  /*3430*/  UIADD3 UR34, UPT, UPT, UR26, 0x4, URZ ;  /* 0x000000041a227890 */ /* 0x000fe4000fffe0ff */
[----:B------:R-:W-:Y:S01]  /*3440*/  UIADD3 UR30, UPT, UPT, UR26, 0x6, URZ ;  /* 0x000000061a1e7890 */ /* 0x000fe2000fffe0ff */
[----:B------:R2:W-:Y:S01]  /*3450*/  UTCHMMA gdesc[UR26], gdesc[UR28], tmem[UR8], tmem[UR24], idesc[UR25], UP4 ;  /* 0x00ff181c1a0075ea */ /* 0x0005e2000a000008 */
[----:B------:R-:W-:Y:S01]  /*3460*/  UPLOP3.LUT UP4, UPT, UPT, UPT, UPT, 0x80, 0x8 ;  /* 0x000000000008789c */ /* 0x000fe20003f8f070 */
[----:B------:R-:W-:Y:S01]  /*3470*/  UMOV UR39, 0x40004040 ;  /* 0x4000404000277882 */ /* 0x000fe20000000000 */
[----:B------:R-:W-:Y:S01]  /*3480*/  UMOV UR37, 0x40004040 ;  /* 0x4000404000257882 */ /* 0x000fe20000000000 */
[----:B------:R2:W-:Y:S01]  /*3490*/  UTCHMMA gdesc[UR38], gdesc[UR40], tmem[UR8], tmem[UR22], idesc[UR23], UPT ;  /* 0x00ff1628260075ea */ /* 0x0005e2000b800008 */
[----:B------:R-:W-:Y:S01]  /*34a0*/  UMOV UR35, 0x40004040 ;  /* 0x4000404000237882 */ /* 0x000fe20000000000 */
[----:B------:R-:W-:Y:S01]  /*34b0*/  UMOV UR33, 0x40004040 ;  /* 0x4000404000217882 */ /* 0x000fe20000000000 */
[----:B------:R-:W-:Y:S01]  /*34c0*/  UMOV UR31, 0x40004040 ;  /* 0x40004040001f7882 */ /* 0x000fe20000000000 */
[----:B------:R2:W-:Y:S01]  /*34d0*/  UTCHMMA gdesc[UR34], gdesc[UR36], tmem[UR8], tmem[UR20], idesc[UR21], UPT ;  /* 0x00ff1424220075ea */ /* 0x0005e2000b800008 */
[----:B------:R2:W-:Y:S01]  /*34e0*/  UTCHMMA gdesc[UR30], gdesc[UR32], tmem[UR8], tmem[UR18], idesc[UR19], UPT ;  /* 0x00ff12201e0075ea */ /* 0x0005e2000b800008 */
[----:B------:R2:W-:Y:S01]  /*34f0*/  UTCBAR [UR6], URZ ;  /* 0x000000ff060073e9 */ /* 0x0005e200080000ff */
[----:B------:R-:W-:Y:S01]  /*3500*/  UMOV UR17, UR14 ;  /* 0x0000000e00117c82 */ /* 0x000fe20008000000 */
[----:B------:R-:W-:Y:S05]  /*3510*/  BRA.U UP0, `(.L_x_57) ;  /* 0xfffffffd00507547 */ /* 0x000fea000b83ffff */
.L_x_54:
[----:B------:R-:W-:Y:S01]  /*3520*/  UIADD3 UR15, UPT, UPT, UR15, 0x1, URZ ;  /* 0x000000010f0f7890 */ /* 0x000fe2000fffe0ff */
[C---:B------:R-:W-:Y:S01]  /*3530*/  ISETP.NE.AND P0, PT, R10.reuse, 0x2, PT ;  /* 0x000000020a00780c */ /* 0x040fe20003f05270 */
[----:B------:R-:W-:Y:S02]  /*3540*/  UIADD3 UR7, UPT, UPT, UR7, 0xa0, URZ ;  /* 0x000000a007077890 */ /* 0x000fe4000fffe0ff */
[----:B------:R-:W-:Y:S01]  /*3550*/  UISETP.NE.AND UP0, UPT, UR15, 0x2, UPT ;  /* 0x000000020f00788c */ /* 0x000fe2000bf05270 */
[----:B-12---:R-:W-:Y:S02]  /*3560*/  SEL R0, RZ, 0x1, P0 ;  /* 0x00000001ff007807 */ /* 0x006fe40000000000 */
[----:B------:R-:W-:Y:S01]  /*3570*/  SEL R10, R10, RZ, P0 ;  /* 0x000000ff0a0a7207 */ /* 0x000fe20000000000 */
[----:B------:R-:W-:Y:S01]  /*3580*/  USEL UR6, URZ, 0x1, UP0 ;  /* 0x00000001ff067887 */ /* 0x000fe20008000000 */
[----:B------:R-:W-:Y:S01]  /*3590*/  LOP3.LUT R9, R9, R0, RZ, 0x3c, !PT ;  /* 0x0000000009097212 */ /* 0x000fe200078e3cff */
[----:B------:R-:W-:Y:S01]  /*35a0*/  USEL UR15, UR15, URZ, UP0 ;  /* 0x000000ff0f0f7287 */ /* 0x000fe20008000000 */
[----:B------:R1:W-:Y:S03]  /*35b0*/  UTCBAR [UR7], URZ ;  /* 0x000000ff070073e9 */ /* 0x0003e600080000ff */
[----:B------:R-:W-:Y:S01]  /*35c0*/  LOP3.LUT R11, R11, UR6, RZ, 0x3c, !PT ;  /* 0x000000060b0b7c12 */ /* 0x000fe2000f8e3cff */
[----:B------:R-:W-:Y:S07]  /*35d0*/  @P1 BRA `(.L_x_58) ;  /* 0xfffffff800a01947 */ /* 0x000fee000383ffff */
[----:B------:R-:W2:Y:S01]  /*35e0*/  S2UR UR4, SR_CgaCtaId ;  /* 0x00000000000479c3 */ /* 0x000ea20000008800 */
[----:B------:R-:W-:Y:S01]  /*35f0*/  ELECT P0, URZ, PT ;  /* 0x0000000000ff782f */ /* 0x000fe20003800000 */
[----:B------:R-:W-:Y:S01]  /*3600*/  IMAD.MOV.U32 R0, RZ, RZ, 0x1 ;  /* 0x00000001ff007424 */ /* 0x000fe200078e00ff */
[----:B------:R-:W-:Y:S01]  /*3610*/  UIADD3 UR5, UPT, UPT, UR5, 0xb0, URZ ;  /* 0x000000b005057890 */ /* 0x000fe2000fffe0ff */
[----:B------:R-:W-:Y:S01]  /*3620*/  SHF.L.U32 R3, R11, 0x1f, RZ ;  /* 0x0000001f0b037819 */ /* 0x000fe200000006ff */
[----:B------:R-:W-:-:S03]  /*3630*/  UMOV UR6, 0x40 ;  /* 0x0000004000067882 */ /* 0x000fc60000000000 */
[----:B------:R-:W-:Y:S01]  /*3640*/  UVIRTCOUNT.DEALLOC.SMPOOL 0x80 ;  /* 0x000000800000784c */ /* 0x000fe20000000000 */
[----:B--2---:R-:W-:Y:S02]  /*3650*/  ULEA UR4, UR4, UR6, 0x18 ;  /* 0x0000000604047291 */ /* 0x004fe4000f8ec0ff */
[----:B------:R-:W-:-:S07]  /*3660*/  ULEA UR6, UR15, UR5, 0x3 ;  /* 0x000000050f067291 */ /* 0x000fce000f8e18ff */
[----:B------:R2:W-:Y:S02]  /*3670*/  @P0 STS.U8 [UR4+0x1c], R0 ;  /* 0x00001c00ff000988 */ /* 0x0005e40008000004 */
[----:B------:R-:W4:Y:S02]  /*3680*/  SYNCS.PHASECHK.TRANS64.TRYWAIT P0, [UR6], R3 ;  /* 0x00000003ff0075a7 */ /* 0x000f240008001106 */
[----:B--2-4-:R-:W-:Y:S05]  /*3690*/  @!P0 BRA `(.L_x_59) ;  /* 0x0000007c00108947 */ /* 0x014fea0003800000 */
.L_x_146:
[----:B-1----:R-:W-:-:S04]  /*36a0*/  UIADD3 UR7, UPT, UPT, UR15, 0x1, URZ ;  /* 0x000000010f077890 */ /* 0x002fc8000fffe0ff */
[----:B------:R-:W-:-:S04]  /*36b0*/  UISETP.NE.AND UP0, UPT, UR7, 0x2, UPT ;  /* 0x000000020700788c */ /* 0x000fc8000bf05270 */
[----:B------:R-:W-:Y:S02]  /*36c0*/  USEL UR6, URZ, 0x1, UP0 ;  /* 0x00000001ff067887 */ /* 0x000fe40008000000 */
[----:B------:R-:W-:-:S04]  /*36d0*/  USEL UR7, UR7, URZ, UP0 ;  /* 0x000000ff07077287 */ /* 0x000fc80008000000 */
[----:B------:R-:W-:Y:S01]  /*36e0*/  ULEA UR7, UR7, UR5, 0x3 ;  /* 0x0000000507077291 */ /* 0x000fe2000f8e18ff */
[----:B--2---:R-:W-:-:S04]  /*36f0*/  LOP3.LUT R3, R11, UR6, RZ, 0x3c, !PT ;  /* 0x000000060b037c12 */ /* 0x004fc8000f8e3cff */
[----:B------:R-:W-:-:S04]  /*3700*/  SHF.L.U32 R3, R3, 0x1f, RZ ;  /* 0x0000001f03037819 */ /* 0x000fc800000006ff */
[----:B------:R-:W1:Y:S02]  /*3710*/  SYNCS.PHASECHK.TRANS64.TRYWAIT P0, [UR7], R3 ;  /* 0x00000003ff0075a7 */ /* 0x000e640008001107 */
[----:B-1----:R-:W-:Y:S05]  /*3720*/  @!P0 BRA `(.L_x_60) ;  /* 0x0000007c00048947 */ /* 0x002fea0003800000 */
.L_x_148:
[----:B------:R-:W-:Y:S01]  /*3730*/  NOP ;  /* 0x0000000000007918 */ /* 0x000fe20000000000 */
[----:B-1----:R-:W1:Y:S01]  /*3740*/  LDS R0, [UR4+0x14] ;  /* 0x00001404ff007984 */ /* 0x002e620008000800 */
[----:B------:R-:W-:Y:S01]  /*3750*/  ULOP3.LUT UR6, UR16, 0xffff, URZ, 0xc0, !UPT ;  /* 0x0000ffff10067892 */ /* 0x000fe2000f8ec0ff */
[----:B------:R-:W-:Y:S01]  /*3760*/  UMOV UR8, 0xffff ;  /* 0x0000ffff00087882 */ /* 0x000fe20000000000 */
[----:B------:R-:W-:Y:S02]  /*3770*/  UMOV UR5, 0x1 ;  /* 0x0000000100057882 */ /* 0x000fe40000000000 */
[----:B------:R-:W-:-:S04]  /*3780*/  USHF.R.U32.HI UR6, URZ, 0x5, UR6 ;  /* 0x00000005ff067899 */ /* 0x000fc80008011606 */
[----:B------:R-:W-:Y:S02]  /*3790*/  USHF.L.U32 UR8, UR8, UR6, URZ ;  /* 0x0000000608087299 */ /* 0x000fe400080006ff */
[----:B------:R-:W-:-:S04]  /*37a0*/  USHF.L.U32 UR5, UR5, UR6, URZ ;  /* 0x0000000605057299 */ /* 0x000fc800080006ff */
[----:B-1----:R-:W-:-:S04]  /*37b0*/  LOP3.LUT R0, R0, UR8, RZ, 0xc0, !PT ;  /* 0x0000000800007c12 */ /* 0x002fc8000f8ec0ff */
[----:B------:R-:W-:-:S13]  /*37c0*/  ISETP.NE.AND P0, PT, R0, UR8, PT ;  /* 0x0000000800007c0c */ /* 0x000fda000bf05270 */
[----:B------:R-:W-:Y:S05]  /*37d0*/  @P0 BRA `(.L_x_61) ;  /* 0x0000000000580947 */ /* 0x000fea0003800000 */
[----:B------:R-:W1:Y:S02]  /*37e0*/  LDS R0, [UR4+0x18] ;  /* 0x00001804ff007984 */ /* 0x000e640008000800 */
[----:B-1----:R-:W-:-:S04]  /*37f0*/  LOP3.LUT R0, R0, UR5, RZ, 0xc0, !PT ;  /* 0x0000000500007c12 */ /* 0x002fc8000f8ec0ff */
[----:B------:R-:W-:-:S13]  /*3800*/  ISETP.NE.AND P0, PT, R0, UR5, PT ;  /* 0x0000000500007c0c */ /* 0x000fda000bf05270 */
[----:B------:R-:W-:Y:S05]  /*3810*/  @P0 BRA `(.L_x_62) ;  /* 0x00000000003c0947 */ /* 0x000fea0003800000 */
[----:B------:R-:W1:Y:S01]  /*3820*/  S2R R2, SR_LANEID ;  /* 0x0000000000027919 */ /* 0x000e620000000000 */
[----:B------:R-:W-:Y:S01]  /*3830*/  ULOP3.LUT UR8, URZ, UR8, URZ, 0x33, !UPT ;  /* 0x00000008ff087292 */ /* 0x000fe2000f8e33ff */
[----:B------:R-:W-:Y:S01]  /*3840*/  LOP3.LUT R4, RZ, UR5, RZ, 0x33, !PT ;  /* 0x00000005ff047c12 */ /* 0x000fe2000f8e33ff */
[----:B------:R-:W-:Y:S02]  /*3850*/  VOTEU.ANY UR7, UPT, PT ;  /* 0x0000000000077886 */ /* 0x000fe400038e0100 */
[----:B------:R-:W-:Y:S01]  /*3860*/  UFLO.U32 UR7, UR7 ;  /* 0x00000007000772bd */ /* 0x000fe200080e0000 */
[----:B------:R-:W2:Y:S01]  /*3870*/  REDUX UR5, R4 ;  /* 0x00000000040573c4 */ /* 0x000ea20000000000 */
[----:B------:R-:W-:-:S06]  /*3880*/  IMAD.U32 R0, RZ, RZ, UR8 ;  /* 0x00000008ff007e24 */ /* 0x000fcc000f8e00ff */
[----:B------:R4:W-:Y:S01]  /*3890*/  UTCATOMSWS.AND URZ, UR8 ;  /* 0x0000000800ff79e3 */ /* 0x0009e20008000000 */
[----:B------:R-:W3:Y:S01]  /*38a0*/  REDUX UR6, R0 ;  /* 0x00000000000673c4 */ /* 0x000ee20000000000 */
[----:B-1----:R-:W-:Y:S01]  /*38b0*/  ISETP.EQ.U32.AND P0, PT, R2, UR7, PT ;  /* 0x0000000702007c0c */ /* 0x002fe2000bf02070 */
[----:B--2---:R-:W-:Y:S01]  /*38c0*/  IMAD.U32 R2, RZ, RZ, UR5 ;  /* 0x00000005ff027e24 */ /* 0x004fe2000f8e00ff */
[----:B---3--:R-:W-:-:S11]  /*38d0*/  MOV R3, UR6 ;  /* 0x0000000600037c02 */ /* 0x008fd60008000f00 */
[----:B------:R4:W-:Y:S04]  /*38e0*/  @P0 ATOMS.AND RZ, [UR4+0x14], R3 ;  /* 0x00001403ffff098c */ /* 0x0009e8000a800004 */
[----:B------:R4:W-:Y:S01]  /*38f0*/  @P0 ATOMS.AND RZ, [UR4+0x18], R2 ;  /* 0x00001802ffff098c */ /* 0x0009e2000a800004 */
[----:B------:R-:W-:Y:S05]  /*3900*/  BRA `(.L_x_63) ;  /* 0x0000000000147947 */ /* 0x000fea0003800000 */
.L_x_62:
[----:B------:R-:W-:Y:S02]  /*3910*/  MOV R2, 0x3930 ;  /* 0x0000393000027802 */ /* 0x000fe40000000f00 */
[----:B---3-5:R-:W-:Y:S05]  /*3920*/  CALL.REL.NOINC `($__internal_0_$__cuda_sm10x_tcgen05_guardrail_trap_col_being_dealloced_not_returned_by_alloc) ;  /* 0x0000007c00ec7944 */ /* 0x028fea0003c00000 */
[----:B------:R-:W-:Y:S05]  /*3930*/  BRA `(.L_x_63) ;  /* 0x0000000000087947 */ /* 0x000fea0003800000 */
.L_x_61:
[----:B------:R-:W-:Y:S02]  /*3940*/  MOV R2, 0x3960 ;  /* 0x0000396000027802 */ /* 0x000fe40000000f00 */
[----:B---3-5:R-:W-:Y:S05]  /*3950*/  CALL.REL.NOINC `($__internal_2_$__cuda_sm10x_tcgen05_guardrail_trap_unallocated_columns_being_dealloced) ;  /* 0x0000007c00f87944 */ /* 0x028fea0003c00000 */
.L_x_63:
[----:B------:R-:W-:Y:S01]  /*3960*/  NOP ;  /* 0x0000000000007918 */ /* 0x000fe20000000000 */
[----:B----4-:R-:W-:Y:S05]  /*3970*/  EXIT ;  /* 0x000000000000794d */ /* 0x010fea0003800000 */
.L_x_47:
[----:B------:R-:W-:-:S09]  /*3980*/  UISETP.NE.OR UP2, UPT, UR8, 0x3, !UP2 ;  /* 0x000000030800788c */ /* 0x000fd2000d745670 */
[----:B------:R-:W-:Y:S05]  /*3990*/  BRA.U UP2, `(.L_x_64) ;  /* 0x0000001102187547 */ /* 0x000fea000b800000 */
[----:B------:R-:W1:Y:S01]  /*39a0*/  LDC R0, c[0x0][0xb30] ;  /* 0x0002cc00ff007b82 */ /* 0x000e620000000800 */
[----:B------:R-:W2:Y:S01]  /*39b0*/  LDCU.64 UR8, c[0x0][0x888] ;  /* 0x00011100ff0877ac */ /* 0x000ea20008000a00 */
[----:B------:R-:W-:Y:S02]  /*39c0*/  HFMA2 R29, -RZ, RZ, 0, 0 ;  /* 0x00000000ff1d7431 */ /* 0x000fe400000001ff */
[----:B------:R-:W-:Y:S01]  /*39d0*/  IMAD.MOV.U32 R31, RZ, RZ, 0x1 ;  /* 0x00000001ff1f7424 */ /* 0x000fe200078e00ff */
[----:B------:R-:W-:Y:S01]  /*39e0*/  MOV R23, 0x4000 ;  /* 0x0000400000177802 */ /* 0x000fe20000000f00 */
[----:B------:R-:W4:Y:S01]  /*39f0*/  LDCU.64 UR4, c[0x0][0x890] ;  /* 0x00011200ff0477ac */ /* 0x000f220008000a00 */
[----:B------:R-:W-:Y:S01]  /*3a00*/  IMAD.MOV.U32 R30, RZ, RZ, RZ ;  /* 0x000000ffff1e7224 */ /* 0x000fe200078e00ff */
[----:B------:R-:W3:Y:S01]  /*3a10*/  LDC R19, c[0x0][0x370] ;  /* 0x0000dc00ff137b82 */ /* 0x000ee20000000800 */
[----:B------:R-:W-:Y:S01]  /*3a20*/  UMOV UR7, 0x400 ;  /* 0x0000040000077882 */ /* 0x000fe20000000000 */
[----:B------:R-:W-:-:S02]  /*3a30*/  UPLOP3.LUT UP1, UPT, UPT, UPT, UPT, 0x40, 0x4 ;  /* 0x000000000004789c */ /* 0x000fc40003f2e870 */
[----:B------:R-:W-:-:S04]  /*3a40*/  ULEA UR7, UR37, UR7, 0x18 ;  /* 0x0000000725077291 */ /* 0x000fc8000f8ec0ff */
[----:B------:R-:W3:Y:S01]  /*3a50*/  LDC R2, c[0x0][0xb0c] ;  /* 0x0002c300ff027b82 */ /* 0x000ee20000000800 */
[----:B------:R-:W-:Y:S02]  /*3a60*/  UIADD3 UR13, UPT, UPT, UR7, 0x48, URZ ;  /* 0x00000048070d7890 */ /* 0x000fe4000fffe0ff */
[----:B--2---:R-:W-:Y:S02]  /*3a70*/  UISETP.NE.U32.AND UP2, UPT, UR8, URZ, UPT ;  /* 0x000000ff0800728c */ /* 0x004fe4000bf45070 */
[----:B------:R-:W-:Y:S02]  /*3a80*/  UIADD3 UR33, UPT, UPT, UR7, 0x30, URZ ;  /* 0x0000003007217890 */ /* 0x000fe4000fffe0ff */
[----:B----4-:R-:W-:Y:S01]  /*3a90*/  UISETP.NE.U32.AND UP3, UPT, UR4, URZ, UPT ;  /* 0x000000ff0400728c */ /* 0x010fe2000bf65070 */
[----:B------:R-:W2:Y:S01]  /*3aa0*/  LDC R18, c[0x0][0xb20] ;  /* 0x0002c800ff127b82 */ /* 0x000ea20000000800 */
[----:B-1----:R-:W-:Y:S01]  /*3ab0*/  ISETP.NE.AND P1, PT, R0, 0x1, PT ;  /* 0x000000010000780c */ /* 0x002fe20003f25270 */
[----:B------:R-:W-:-:S02]  /*3ac0*/  UISETP.NE.AND.EX UP2, UPT, UR9, URZ, UPT, UP2 ;  /* 0x000000ff0900728c */ /* 0x000fc4000bf45320 */
[----:B------:R-:W-:Y:S02]  /*3ad0*/  UIADD3 UR25, UPT, UPT, UR7, 0x38, URZ ;  /* 0x0000003807197890 */ /* 0x000fe4000fffe0ff */
[----:B------:R-:W-:Y:S02]  /*3ae0*/  UIADD3 UR17, UPT, UPT, UR7, 0x40, URZ ;  /* 0x0000004007117890 */ /* 0x000fe4000fffe0ff */
[----:B------:R-:W1:Y:S01]  /*3af0*/  LDC.64 R32, c[0x0][0x348] ;  /* 0x0000d200ff207b82 */ /* 0x000e620000000a00 */
[----:B------:R-:W-:Y:S02]  /*3b00*/  UPRMT UR13, UR37, 0x654, UR13 ;  /* 0x00000654250d7896 */ /* 0x000fe4000800000d */
[----:B------:R-:W-:-:S05]  /*3b10*/  UISETP.NE.AND.EX UP3, UPT, UR5, URZ, UPT, UP3 ;  /* 0x000000ff0500728c */ /* 0x000fca000bf65330 */
[----:B------:R-:W4:Y:S08]  /*3b20*/  LDC.64 R16, c[0x0][0xb10] ;  /* 0x0002c400ff107b82 */ /* 0x000f300000000a00 */
[----:B------:R-:W1:Y:S08]  /*3b30*/  LDC.64 R6, c[0x0][0xb18] ;  /* 0x0002c600ff067b82 */ /* 0x000e700000000a00 */
[----:B------:R-:W1:Y:S08]  /*3b40*/  LDC.64 R4, c[0x0][0xb28] ;  /* 0x0002ca00ff047b82 */ /* 0x000e700000000a00 */
[----:B--23--:R-:W1:Y:S02]  /*3b50*/  LDC R22, c[0x0][0x374] ;  /* 0x0000dd00ff167b82 */ /* 0x00ce640000000800 */
.L_x_75:
[C---:B------:R-:W-:Y:S02]  /*3b60*/  LEA R0, R30.reuse, UR7, 0x3 ;  /* 0x000000071e007c11 */ /* 0x040fe4000f8e18ff */
[----:B------:R-:W-:Y:S02]  /*3b70*/  SHF.L.U32 R3, R29, 0x1f, RZ ;  /* 0x0000001f1d037819 */ /* 0x000fe400000006ff */
[----:B------:R-:W-:Y:S02]  /*3b80*/  LEA R24, R30, UR7, 0x4 ;  /* 0x000000071e187c11 */ /* 0x000fe4000f8e20ff */
[----:B--2---:R-:W2:Y:S02]  /*3b90*/  SYNCS.PHASECHK.TRANS64.TRYWAIT P0, [R0+URZ+0x80], R3 ;  /* 0x00008003000075a7 */ /* 0x004ea400080011ff */
[----:B--2---:R-:W-:Y:S05]  /*3ba0*/  @!P0 BRA `(.L_x_65) ;  /* 0x0000007400fc8947 */ /* 0x004fea0003800000 */
.L_x_149:
[----:B------:R-:W-:Y:S01]  /*3bb0*/  ISETP.GE.AND P0, PT, R72, 0x1, PT ;  /* 0x000000014800780c */ /* 0x000fe20003f06270 */
[----:B------:R-:W3:Y:S01]  /*3bc0*/  LDS.128 R24, [R24+0xf0] ;  /* 0x0000f00018187984 */ /* 0x000ee20000000c00 */
[----:B--2---:R-:W-:Y:S01]  /*3bd0*/  VIADD R0, R0, 0x90 ;  /* 0x0000009000007836 */ /* 0x004fe20000000000 */
[----:B------:R-:W-:Y:S01]  /*3be0*/  @!PT LDS RZ, [RZ] ;  /* 0x00000000fffff984 */ /* 0x000fe20000000800 */
[----:B------:R-:W-:Y:S01]  /*3bf0*/  @!PT LDS RZ, [RZ] ;  /* 0x00000000fffff984 */ /* 0x000fe20000000800 */
[----:B------:R-:W-:Y:S01]  /*3c00*/  @!PT LDS RZ, [RZ] ;  /* 0x00000000fffff984 */ /* 0x000fe20000000800 */
[----:B------:R-:W-:Y:S01]  /*3c10*/  @!PT LDS RZ, [RZ] ;  /* 0x00000000fffff984 */ /* 0x000fe20000000800 */
[----:B------:R2:W-:Y:S06]  /*3c20*/  MEMBAR.ALL.CTA ;  /* 0x0000000000007992 */ /* 0x0005ec0000008000 */
[----:B--2---:R-:W2:Y:S01]  /*3c30*/  FENCE.VIEW.ASYNC.S ;  /* 0x00000000000073c6 */ /* 0x004ea20000000000 */
[----:B------:R-:W-:Y:S04]  /*3c40*/  PRMT R0, RZ, 0x654, R0 ;  /* 0x00000654ff007816 */ /* 0x000fe80000000000 */
[----:B--2---:R2:W-:Y:S01]  /*3c50*/  SYNCS.ARRIVE.TRANS64.RED.A1T0 RZ, [R0+URZ], RZ ;  /* 0x000000ff00ff79a7 */ /* 0x0045e200081004ff */
[----:B---3--:R-:W-:Y:S11]  /*3c60*/  LOP3.LUT P3, RZ, R26, 0x1, RZ, 0xc0, !PT ;  /* 0x000000011aff7812 */ /* 0x008ff6000786c0ff */
[----:B------:R-:W-:Y:S02]  /*3c70*/  @!UPT UIADD3 URZ, UPT, UPT, URZ, URZ, URZ ;  /* 0x000000fffffff290 */ /* 0x000fe4000fffe0ff */
[----:B------:R-:W-:Y:S02]  /*3c80*/  @P3 MOV R13, R24 ;  /* 0x00000018000d3202 */ /* 0x000fe40000000f00 */
[----:B------:R-:W-:Y:S01]  /*3c90*/  @P3 LOP3.LUT R8, R25, 0xffff, RZ, 0xc0, !PT ;  /* 0x0000ffff19083812 */ /* 0x000fe200078ec0ff */
[----:B--2---:R-:W-:Y:S06]  /*3ca0*/  @!P0 BRA `(.L_x_66) ;  /* 0x0000000000a48947 */ /* 0x004fec0003800000 */
[----:B-1----:R-:W-:Y:S01]  /*3cb0*/  IMAD.HI.U32 R35, R22, R7, RZ ;  /* 0x0000000716237227 */ /* 0x002fe200078e00ff */
[----:B------:R-:W-:Y:S02]  /*3cc0*/  ISETP.NE.AND P0, PT, R6, 0x1, PT ;  /* 0x000000010600780c */ /* 0x000fe40003f05270 */
[----:B------:R-:W-:Y:S01]  /*3cd0*/  ISETP.NE.AND P2, PT, R72, 0x1, PT ;  /* 0x000000014800780c */ /* 0x000fe20003f45270 */
[----:B----4-:R-:W-:Y:S01]  /*3ce0*/  IMAD.HI.U32 R34, R19, R16, RZ ;  /* 0x0000001013227227 */ /* 0x010fe200078e00ff */
[----:B------:R-:W-:Y:S02]  /*3cf0*/  SHF.R.U32.HI R35, RZ, R18, R35 ;  /* 0x00000012ff237219 */ /* 0x000fe40000011623 */
[----:B------:R-:W-:Y:S01]  /*3d00*/  ISETP.NE.AND P4, PT, R2, 0x1, PT ;  /* 0x000000010200780c */ /* 0x000fe20003f85270 */
[----:B------:R-:W-:Y:S01]  /*3d10*/  IMAD.HI.U32 R36, R13, R16, RZ ;  /* 0x000000100d247227 */ /* 0x000fe200078e00ff */
[----:B------:R-:W-:Y:S02]  /*3d20*/  SHF.R.U32.HI R34, RZ, R17, R34 ;  /* 0x00000011ff227219 */ /* 0x000fe40000011622 */
[----:B------:R-:W-:Y:S01]  /*3d30*/  SEL R3, R22, R35, !P0 ;  /* 0x0000002316037207 */ /* 0x000fe20004000000 */
[C---:B------:R-:W-:Y:S01]  /*3d40*/  IMAD.HI.U32 R35, R8.reuse, R7, RZ ;  /* 0x0000000708237227 */ /* 0x040fe200078e00ff */
[----:B------:R-:W-:Y:S02]  /*3d50*/  SEL R11, R19, R34, !P4 ;  /* 0x00000022130b7207 */ /* 0x000fe40006000000 */
[----:B------:R-:W-:Y:S01]  /*3d60*/  SHF.R.U32.HI R36, RZ, R17, R36 ;  /* 0x00000011ff247219 */ /* 0x000fe20000011624 */
[----:B------:R-:W-:Y:S01]  /*3d70*/  IMAD.HI.U32 R38, R3, R4, RZ ;  /* 0x0000000403267227 */ /* 0x000fe200078e00ff */
[----:B------:R-:W-:Y:S03]  /*3d80*/  SHF.R.U32.HI R35, RZ, R18, R35 ;  /* 0x00000012ff237219 */ /* 0x000fe60000011623 */
[----:B------:R-:W-:Y:S01]  /*3d90*/  IMAD.HI.U32 R34, R11, R4, RZ ;  /* 0x000000040b227227 */ /* 0x000fe200078e00ff */
[----:B------:R-:W-:Y:S02]  /*3da0*/  @P2 SHF.R.U32.HI R3, RZ, R5, R38 ;  /* 0x00000005ff032219 */ /* 0x000fe40000011626 */
[----:B------:R-:W-:Y:S02]  /*3db0*/  SEL R9, R8, R35, !P0 ;  /* 0x0000002308097207 */ /* 0x000fe40004000000 */
[----:B------:R-:W-:Y:S01]  /*3dc0*/  @P2 SHF.R.U32.HI R11, RZ, R5, R34 ;  /* 0x00000005ff0b2219 */ /* 0x000fe20000011622 */
[C---:B------:R-:W-:Y:S01]  /*3dd0*/  IMAD R10, R72.reuse, R3, RZ ;  /* 0x00000003480a7224 */ /* 0x040fe200078e02ff */
[----:B------:R-:W-:Y:S01]  /*3de0*/  SEL R3, R13, R36, !P4 ;  /* 0x000000240d037207 */ /* 0x000fe20006000000 */
[C---:B------:R-:W-:Y:S03]  /*3df0*/  IMAD.HI.U32 R14, R9.reuse, R4, RZ ;  /* 0x00000004090e7227 */ /* 0x040fe600078e00ff */
[----:B------:R-:W-:Y:S01]  /*3e00*/  ISETP.GE.AND P0, PT, R9, R10, PT ;  /* 0x0000000a0900720c */ /* 0x000fe20003f06270 */
[C---:B------:R-:W-:Y:S01]  /*3e10*/  IMAD R12, R72.reuse, R11, RZ ;  /* 0x0000000b480c7224 */ /* 0x040fe200078e02ff */
[-C--:B------:R-:W-:Y:S04]  /*3e20*/  SHF.R.U32.HI R14, RZ, R5.reuse, R14 ;  /* 0x00000005ff0e7219 */ /* 0x080fe8000001160e */
[----:B------:R-:W-:Y:S02]  /*3e30*/  ISETP.GE.OR P0, PT, R3, R12, P0 ;  /* 0x0000000c0300720c */ /* 0x000fe40000706670 */
[----:B------:R-:W-:Y:S05]  /*3e40*/  SEL R15, R9, R14, !P2 ;  /* 0x0000000e090f7207 */ /* 0x000fea0005000000 */
[----:B------:R-:W-:Y:S04]  /*3e50*/  IMAD.MOV R14, RZ, RZ, -R15 ;  /* 0x000000ffff0e7224 */ /* 0x000fe800078e0a0f */
[----:B------:R-:W-:Y:S02]  /*3e60*/  IMAD R14, R72, R14, R9 ;  /* 0x0000000e480e7224 */ /* 0x000fe400078e0209 */
[C---:B------:R-:W-:Y:S05]  /*3e70*/  @!P0 IMAD.HI.U32 R10, R3.reuse, R4, RZ ;  /* 0x00000004030a8227 */ /* 0x040fea00078e00ff */
[----:B------:R-:W-:Y:S04]  /*3e80*/  @!P0 SHF.R.U32.HI R10, RZ, R5, R10 ;  /* 0x00000005ff0a8219 */ /* 0x000fe8000001160a */
[----:B------:R-:W-:Y:S01]  /*3e90*/  @!P0 SEL R0, R3, R10, !P2 ;  /* 0x0000000a03008207 */ /* 0x000fe20005000000 */
[----:B------:R-:W-:Y:S03]  /*3ea0*/  IMAD.MOV R10, RZ, RZ, -R3 ;  /* 0x000000ffff0a7224 */ /* 0x000fe600078e0a03 */
[----:B------:R-:W-:Y:S01]  /*3eb0*/  @!P0 IADD3 R15, PT, PT, R15, -R0, RZ ;  /* 0x800000000f0f8210 */ /* 0x000fe20007ffe0ff */
[----:B------:R-:W-:Y:S01]  /*3ec0*/  @!P0 IMAD R0, R11, R14, R0 ;  /* 0x0000000e0b008224 */ /* 0x000fe200078e0200 */
[----:B------:R-:W-:Y:S01]  /*3ed0*/  IADD3 R11, PT, PT, -R9, RZ, RZ ;  /* 0x000000ff090b7210 */ /* 0x000fe20007ffe1ff */
[----:B------:R-:W-:Y:S02]  /*3ee0*/  IMAD R13, R2, R10, R13 ;  /* 0x0000000a020d7224 */ /* 0x000fe400078e020d */
[----:B------:R-:W-:Y:S02]  /*3ef0*/  @!P0 IMAD R9, R15, R72, R3 ;  /* 0x000000480f098224 */ /* 0x000fe400078e0203 */
[----:B------:R-:W-:Y:S02]  /*3f00*/  @!P0 IMAD.MOV.U32 R3, RZ, RZ, R0 ;  /* 0x000000ffff038224 */ /* 0x000fe400078e0000 */
[----:B------:R-:W-:Y:S02]  /*3f10*/  IMAD R8, R6, R11, R8 ;  /* 0x0000000b06087224 */ /* 0x000fe400078e0208 */
[----:B------:R-:W-:Y:S02]  /*3f20*/  IMAD R13, R3, R2, R13 ;  /* 0x00000002030d7224 */ /* 0x000fe400078e020d */
[----:B------:R-:W-:Y:S02]  /*3f30*/  IMAD R8, R9, R6, R8 ;  /* 0x0000000609087224 */ /* 0x000fe400078e0208 */
.L_x_66:
[----:B------:R-:W-:Y:S05]  /*3f40*/  BRA.U UP1, `(.L_x_67) ;  /* 0x0000000101107547 */ /* 0x000fea000b800000 */
[----:B------:R-:W-:Y:S04]  /*3f50*/  MOV R0, UR6 ;  /* 0x0000000600007c02 */ /* 0x000fe80008000f00 */
[----:B------:R-:W-:Y:S04]  /*3f60*/  SHF.L.U32 R3, R0, 0x1f, RZ ;  /* 0x0000001f00037819 */ /* 0x000fe800000006ff */
[----:B------:R-:W2:Y:S02]  /*3f70*/  SYNCS.PHASECHK.TRANS64.TRYWAIT P0, [UR7+0x78], R3 ;  /* 0x00007803ff0075a7 */ /* 0x000ea40008001107 */
[----:B--2---:R-:W-:Y:S05]  /*3f80*/  @!P0 BRA `(.L_x_68) ;  /* 0x0000007400188947 */ /* 0x004fea0003800000 */
.L_x_67:
[----:B------:R-:W-:Y:S02]  /*3f90*/  R2UR UR35, R21 ;  /* 0x00000000152372ca */ /* 0x000fe400000e0000 */
[----:B------:R-:W-:Y:S02]  /*3fa0*/  R2UR UR34, R20 ;  /* 0x00000000142272ca */ /* 0x000fe400000e0000 */
[----:B------:R-:W-:Y:S02]  /*3fb0*/  ISETP.NE.U32.AND P2, PT, RZ, UR4, PT ;  /* 0x00000004ff007c0c */ /* 0x000fe4000bf45070 */
[----:B------:R-:W-:Y:S02]  /*3fc0*/  SHF.L.U32 R12, R31, 0x1f, RZ ;  /* 0x0000001f1f0c7819 */ /* 0x000fe400000006ff */
[----:B------:R-:W-:Y:S05]  /*3fd0*/  ISETP.NE.AND.EX P2, PT, RZ, UR5, PT, P2 ;  /* 0x00000005ff007c0c */ /* 0x000fea000bf45320 */
[----:B------:R-:W-:Y:S02]  /*3fe0*/  USHF.L.U32 UR35, UR35, 0x7, URZ ;  /* 0x0000000723237899 */ /* 0x000fe400080006ff */
[----:B------:R-:W-:Y:S01]  /*3ff0*/  USHF.L.U32 UR34, UR34, 0x8, URZ ;  /* 0x0000000822227899 */ /* 0x000fe200080006ff */
[----:B------:R-:W-:Y:S11]  /*4000*/  BRA.U !UP3, `(.L_x_69) ;  /* 0x000000010b347547 */ /* 0x000ff6000b800000 */
[----:B------:R-:W-:Y:S01]  /*4010*/  UPLOP3.LUT UP0, UPT, UPT, UPT, UP2, 0x80, 0x8 ;  /* 0x000000000008789c */ /* 0x000fe20003f0f020 */
[----:B--2---:R-:W-:Y:S02]  /*4020*/  HFMA2 R0, -RZ, RZ, 0, 5.9604644775390625e-08 ;  /* 0x00000001ff007431 */ /* 0x004fe400000001ff */
[----:B------:R-:W-:Y:S03]  /*4030*/  IMAD.MOV.U32 R155, RZ, RZ, 0x1 ;  /* 0x00000001ff9b7424 */ /* 0x000fe600078e00ff */
[----:B------:R-:W-:Y:S05]  /*4040*/  PLOP3.LUT P0, PT, PT, PT, UP0, 0x80, 0x8 ;  /* 0x000000000008781c */ /* 0x000fea0003f0f008 */
[----:B------:R-:W2:Y:S01]  /*4050*/  @UP0 LDCU.64 UR10, c[0x0][0x888] ;  /* 0x00011100ff0a07ac */ /* 0x000ea20008000a00 */
[----:B------:R-:W-:Y:S07]  /*4060*/  @UP0 UIMAD UR8, UR44, UR4, URZ ;  /* 0x000000042c0802a4 */ /* 0x000fee000f8e02ff */
[----:B------:R-:W-:Y:S01]  /*4070*/  @!P0 PRMT R155, R0, 0x7610, R155 ;  /* 0x00007610009b8816 */ /* 0x000fe2000000009b */
[----:B--2---:R-:W-:Y:S03]  /*4080*/  @UP0 UIMAD.WIDE UR10, UR8, 0x4, UR10 ;  /* 0x00000004080a08a5 */ /* 0x004fe6000f8e020a */
[----:B------:R-:W2:Y:S03]  /*4090*/  @!UP0 LDCU UR8, c[0x0][0x880] ;  /* 0x00011000ff0887ac */ /* 0x000ea60008000800 */
[----:B------:R-:W-:Y:S01]  /*40a0*/  IMAD.U32 R10, RZ, RZ, UR10 ;  /* 0x0000000aff0a7e24 */ /* 0x000fe2000f8e00ff */
[----:B------:R-:W-:Y:S05]  /*40b0*/  MOV R11, UR11 ;  /* 0x0000000b000b7c02 */ /* 0x000fea0008000f00 */
[----:B-----5:R3:W5:Y:S02]  /*40c0*/  @P0 LDG.E R81, desc[UR48][R10.64] ;  /* 0x000000300a510981 */ /* 0x020764000c1e1900 */
[----:B--23--:R-:W-:Y:S07]  /*40d0*/  @!P0 IMAD.U32 R81, RZ, RZ, UR8 ;  /* 0x00000008ff518e24 */ /* 0x00cfee000f8e00ff */
.L_x_69:
[----:B-----5:R-:W-:Y:S01]  /*40e0*/  @!P2 FSETP.EQ.AND P0, PT, R81, RZ, PT ;  /* 0x000000ff5100a20b */ /* 0x020fe20003f02000 */
[----:B------:R-:W-:Y:S01]  /*40f0*/  @!UPT UIADD3 URZ, UPT, UPT, URZ, URZ, URZ ;  /* 0x000000fffffff290 */ /* 0x000fe2000fffe0ff */
[----:B------:R-:W-:Y:S11]  /*4100*/  @!P2 BRA `(.L_x_70) ;  /* 0x000000000014a947 */ /* 0x000ff60003800000 */
[----:B------:R-:W-:Y:S02]  /*4110*/  LOP3.LUT P2, RZ, R155, 0xff, RZ, 0xc0, !PT ;  /* 0x000000ff9bff7812 */ /* 0x000fe4000784c0ff */
[----:B------:R-:W-:Y:S04]  /*4120*/  PLOP3.LUT P0, PT, PT, PT, UP0, 0x80, 0x8 ;  /* 0x000000000008781c */ /* 0x000fe80003f0f008 */
[----:B------:R-:W-:Y:S07]  /*4130*/  PLOP3.LUT P0, PT, P0, PT, PT, 0x8, 0x80 ;  /* 0x000000000080781c */ /* 0x000fee000070e170 */
[----:B------:R-:W-:Y:S11]  /*4140*/  @P2 FSETP.EQ.AND P0, PT, R81, RZ, PT ;  /* 0x000000ff5100220b */ /* 0x000ff60003f02000 */
[----:B------:R-:W-:Y:S02]  /*4150*/  @!UPT UIADD3 URZ, UPT, UPT, URZ, URZ, URZ ;  /* 0x000000fffffff290 */ /* 0x000fe4000fffe0ff */
.L_x_70:
[----:B------:R-:W3:Y:S01]  /*4160*/  SYNCS.PHASECHK.TRANS64.TRYWAIT P2, [UR7+0x50], R12 ;  /* 0x0000500cff0075a7 */ /* 0x000ee20008041107 */
[----:B------:R-:W-:Y:S04]  /*4170*/  ELECT P4, URZ, PT ;  /* 0x0000000000ff782f */ /* 0x000fe80003880000 */
[----:B------:R-:W-:Y:S11]  /*4180*/  PLOP3.LUT P4, PT, P0, P4, PT, 0xf2, 0x2f ;  /* 0x00000000002f781c */ /* 0x000ff60000789e72 */
[----:B------:R-:W-:Y:S02]  /*4190*/  @!UPT UIADD3 URZ, UPT, UPT, URZ, URZ, URZ ;  /* 0x000000fffffff290 */ /* 0x000fe4000fffe0ff */
[----:B-1----:R-:W-:Y:S05]  /*41a0*/  @!P4 IADD3 R9, P0, PT, R32, 0x580, RZ ;  /* 0x000005802009c810 */ /* 0x002fea0007f1e0ff */
[----:B--2---:R-:W-:Y:S01]  /*41b0*/  @!P4 IMAD.X R0, RZ, RZ, R33, P0 ;  /* 0x000000ffff00c224 */ /* 0x004fe200000e0621 */
[----:B---3--:R-:W-:Y:S07]  /*41c0*/  @!P2 BRA `(.L_x_71) ;  /* 0x0000007000a0a947 */ /* 0x008fee0003800000 */
.L_x_152:
[----:B------:R-:W-:Y:S01]  /*41d0*/  @!P4 R2UR UR8, R0 ;  /* 0x000000000008c2ca */ /* 0x000fe200000e0000 */
[----:B------:R-:W-:Y:S01]  /*41e0*/  VOTEU.ALL UP1, P4 ;  /* 0x0000000000ff7886 */ /* 0x000fe20002020000 */
[----:B------:R-:W-:Y:S01]  /*41f0*/  @!P4 R2UR UR9, R9 ;  /* 0x000000000909c2ca */ /* 0x000fe200000e0000 */
[----:B------:R-:W-:Y:S01]  /*4200*/  @!P4 IMAD.MOV.U32 R0, RZ, RZ, 0x4000 ;  /* 0x00004000ff00c424 */ /* 0x000fe200078e00ff */
[----:B------:R-:W-:Y:S01]  /*4210*/  UMOV UR10, 0x0 ;  /* 0x00000000000a7882 */ /* 0x000fe20000000000 */
[----:B------:R-:W-:Y:S01]  /*4220*/  UMOV UR11, 0x10000000 ;  /* 0x10000000000b7882 */ /* 0x000fe20000000000 */
[----:B------:R-:W-:Y:S01]  /*4230*/  @!UP1 UIADD3 UR32, UPT, UPT, UR7, 0x400, URZ ;  /* 0x0000040007209890 */ /* 0x000fe2000fffe0ff */
[----:B------:R-:W-:Y:S01]  /*4240*/  @!P4 IADD3 R9, P0, PT, R32, 0x580, RZ ;  /* 0x000005802009c810 */ /* 0x000fe20007f1e0ff */
[----:B------:R-:W-:Y:S01]  /*4250*/  VOTEU.ALL UP1, P4 ;  /* 0x0000000000ff7886 */ /* 0x000fe20002020000 */
[----:B------:R-:W-:Y:S04]  /*4260*/  UMOV UR36, UR44 ;  /* 0x0000002c00247c82 */ /* 0x000fe80008000000 */
[----:B------:R-:W-:Y:S01]  /*4270*/  IMAD.U32 R11, RZ, RZ, UR8 ;  /* 0x00000008ff0b7e24 */ /* 0x000fe2000f8e00ff */
[----:B------:R-:W-:Y:S01]  /*4280*/  UPRMT UR8, UR37, 0x654, UR33 ;  /* 0x0000065425087896 */ /* 0x000fe20008000021 */
[----:B------:R-:W-:Y:S03]  /*4290*/  IMAD.U32 R10, RZ, RZ, UR9 ;  /* 0x00000009ff0a7e24 */ /* 0x000fe6000f8e00ff */
[----:B------:R-:W-:Y:S02]  /*42a0*/  @!P4 R2UR UR15, R11 ;  /* 0x000000000b0fc2ca */ /* 0x000fe400000e0000 */
[----:B------:R-:W-:Y:S11]  /*42b0*/  @!P4 R2UR UR14, R10 ;  /* 0x000000000a0ec2ca */ /* 0x000ff600000e0000 */
[----:B------:R-:W-:Y:S02]  /*42c0*/  @!UPT UIADD3 URZ, UPT, UPT, URZ, URZ, URZ ;  /* 0x000000fffffff290 */ /* 0x000fe4000fffe0ff */
[----:B------:R2:W-:Y:S01]  /*42d0*/  @!UP1 UTMALDG.3D [UR32], [UR14], desc[UR10] ;  /* 0x00000a200e0095b4 */ /* 0x0005e20008011000 */
[----:B------:R3:W-:Y:S01]  /*42e0*/  @!P4 SYNCS.ARRIVE.TRANS64.RED.A0TR RZ, [UR7+0x30], R0 ;  /* 0x00003000ffffc9a7 */ /* 0x0007e20008300407 */
[----:B------:R-:W-:Y:S01]  /*42f0*/  SYNCS.ARRIVE.TRANS64.RED.A1T0 RZ, [UR8], RZ ;  /* 0x000000ffffff79a7 */ /* 0x000fe20008100408 */
[----:B---3--:R-:W-:Y:S01]  /*4300*/  @!P4 IMAD.X R0, RZ, RZ, R33, P0 ;  /* 0x000000ffff00c224 */ /* 0x008fe200000e0621 */
[----:B------:R-:W3:Y:S02]  /*4310*/  SYNCS.PHASECHK.TRANS64.TRYWAIT P2, [UR7+0x58], R12 ;  /* 0x0000580cff0075a7 */ /* 0x000ee40008041107 */
[----:B--23--:R-:W-:Y:S05]  /*4320*/  @!P2 BRA `(.L_x_72) ;  /* 0x000000700060a947 */ /* 0x00cfea0003800000 */
.L_x_154:
        /* <DEDUP_REMOVED lines=8> */
[----:B------:R-:W-:Y:S01]  /*43b0*/  @!UP1 UIADD3 UR24, UPT, UPT, UR7, 0x4400, URZ ;  /* 0x0000440007189890 */ /* 0x000fe2000fffe0ff */
[----:B------:R-:W-:Y:S01]  /*43c0*/  VOTEU.ALL UP1, P4 ;  /* 0x0000000000ff7886 */ /* 0x000fe20002020000 */
[----:B------:R-:W-:Y:S01]  /*43d0*/  UMOV UR27, UR35 ;  /* 0x00000023001b7c82 */ /* 0x000fe20008000000 */
[----:B------:R-:W-:Y:S02]  /*43e0*/  UMOV UR28, UR44 ;  /* 0x0000002c001c7c82 */ /* 0x000fe40008000000 */
[----:B------:R-:W-:Y:S01]  /*43f0*/  IMAD.U32 R11, RZ, RZ, UR8 ;  /* 0x00000008ff0b7e24 */ /* 0x000fe2000f8e00ff */
[----:B------:R-:W-:Y:S01]  /*4400*/  UPRMT UR8, UR37, 0x654, UR25 ;  /* 0x0000065425087896 */ /* 0x000fe20008000019 */
[----:B------:R-:W-:Y:S02]  /*4410*/  IMAD.U32 R10, RZ, RZ, UR9 ;  /* 0x00000009ff0a7e24 */ /* 0x000fe4000f8e00ff */
[----:B------:R-:W-:Y:S01]  /*4420*/  @!P4 IMAD.X R20, RZ, RZ, R33, P0 ;  /* 0x000000ffff14c224 */ /* 0x000fe200000e0621 */
[----:B------:R-:W-:Y:S02]  /*4430*/  @!P4 R2UR UR15, R11 ;  /* 0x000000000b0fc2ca */ /* 0x000fe400000e0000 */
[----:B------:R-:W-:Y:S11]  /*4440*/  @!P4 R2UR UR14, R10 ;  /* 0x000000000a0ec2ca */ /* 0x000ff600000e0000 */
[----:B------:R-:W-:Y:S02]  /*4450*/  @!UPT UIADD3 URZ, UPT, UPT, URZ, URZ, URZ ;  /* 0x000000fffffff290 */ /* 0x000fe4000fffe0ff */
[----:B------:R2:W-:Y:S01]  /*4460*/  @!UP1 UTMALDG.3D [UR24], [UR14], desc[UR10] ;  /* 0x00000a180e0095b4 */ /* 0x0005e20008011000 */
[----:B------:R2:W-:Y:S01]  /*4470*/  @!P4 SYNCS.ARRIVE.TRANS64.RED.A0TR RZ, [UR7+0x38], R0 ;  /* 0x00003800ffffc9a7 */ /* 0x0005e20008300407 */
[----:B------:R-:W-:Y:S01]  /*4480*/  SYNCS.ARRIVE.TRANS64.RED.A1T0 RZ, [UR8], RZ ;  /* 0x000000ffffff79a7 */ /* 0x000fe20008100408 */
[----:B------:R-:W3:Y:S02]  /*4490*/  SYNCS.PHASECHK.TRANS64.TRYWAIT P2, [UR7+0x60], R12 ;  /* 0x0000600cff0075a7 */ /* 0x000ee40008041107 */
[----:B--23--:R-:W-:Y:S05]  /*44a0*/  @!P2 BRA `(.L_x_73) ;  /* 0x000000700018a947 */ /* 0x00cfea0003800000 */
.L_x_156:
[----:B------:R-:W2:Y:S01]  /*44b0*/  LDC.64 R14, c[0x0][0xb10] ;  /* 0x0002c400ff0e7b82 */ /* 0x000ea20000000a00 */
[----:B------:R-:W-:Y:S01]  /*44c0*/  @!P4 R2UR UR8, R20 ;  /* 0x000000001408c2ca */ /* 0x000fe200000e0000 */
[----:B------:R-:W-:Y:S01]  /*44d0*/  VOTEU.ALL UP1, P4 ;  /* 0x0000000000ff7886 */ /* 0x000fe20002020000 */
[----:B------:R-:W-:Y:S01]  /*44e0*/  @!P4 R2UR UR9, R21 ;  /* 0x000000001509c2ca */ /* 0x000fe200000e0000 */
[----:B------:R-:W-:Y:S01]  /*44f0*/  UMOV UR10, 0x0 ;  /* 0x00000000000a7882 */ /* 0x000fe20000000000 */
[----:B------:R-:W-:Y:S03]  /*4500*/  UMOV UR11, 0x10000000 ;  /* 0x10000000000b7882 */ /* 0x000fe60000000000 */
[----:B------:R-:W3:Y:S01]  /*4510*/  LDC.64 R10, c[0x0][0xb18] ;  /* 0x0002c600ff0a7b82 */ /* 0x000ee20000000a00 */
[----:B------:R-:W-:Y:S01]  /*4520*/  @!UP1 UIADD3 UR18, UPT, UPT, UR34, 0x80, URZ ;  /* 0x0000008022129890 */ /* 0x000fe2000fffe0ff */
[----:B------:R-:W-:Y:S01]  /*4530*/  @P3 SHF.R.U32.HI R28, RZ, 0x10, R25 ;  /* 0x00000010ff1c3819 */ /* 0x000fe20000011619 */
[----:B------:R-:W-:Y:S01]  /*4540*/  @!UP1 UIADD3 UR16, UPT, UPT, UR7, 0x8400, URZ ;  /* 0x0000840007109890 */ /* 0x000fe2000fffe0ff */
[----:B------:R-:W-:Y:S01]  /*4550*/  VIADD R30, R30, 0x1 ;  /* 0x000000011e1e7836 */ /* 0x000fe20000000000 */
[----:B------:R-:W-:Y:S03]  /*4560*/  VOTEU.ALL UP1, P4 ;  /* 0x0000000000ff7886 */ /* 0x000fe60002020000 */
[----:B------:R-:W5:Y:S01]  /*4570*/  @!P1 LDC R0, c[0x0][0xb20] ;  /* 0x0002c800ff009b82 */ /* 0x000f620000000800 */
[----:B------:R-:W-:Y:S01]  /*4580*/  UMOV UR19, UR35 ;  /* 0x0000002300137c82 */ /* 0x000fe20008000000 */
[----:B------:R-:W-:Y:S01]  /*4590*/  IMAD.U32 R21, RZ, RZ, UR8 ;  /* 0x00000008ff157e24 */ /* 0x000fe2000f8e00ff */
[----:B------:R-:W-:Y:S05]  /*45a0*/  UMOV UR20, UR44 ;  /* 0x0000002c00147c82 */ /* 0x000fea0008000000 */
[----:B-1----:R-:W1:Y:S01]  /*45b0*/  @!P1 LDC R3, c[0x0][0xb0c] ;  /* 0x0002c300ff039b82 */ /* 0x002e620000000800 */
[----:B------:R-:W-:Y:S01]  /*45c0*/  IMAD.U32 R20, RZ, RZ, UR9 ;  /* 0x00000009ff147e24 */ /* 0x000fe2000f8e00ff */
[----:B------:R-:W-:Y:S01]  /*45d0*/  UPRMT UR8, UR37, 0x654, UR17 ;  /* 0x0000065425087896 */ /* 0x000fe20008000011 */
[----:B------:R-:W-:Y:S03]  /*45e0*/  @!P4 R2UR UR15, R21 ;  /* 0x00000000150fc2ca */ /* 0x000fe600000e0000 */
[----:B------:R-:W-:Y:S01]  /*45f0*/  @!P4 R2UR UR14, R20 ;  /* 0x00000000140ec2ca */ /* 0x000fe200000e0000 */
[----:B------:R-:W-:Y:S11]  /*4600*/  @!P4 IMAD.MOV.U32 R20, RZ, RZ, 0x4000 ;  /* 0x00004000ff14c424 */ /* 0x000ff600078e00ff */
[----:B------:R-:W-:Y:S01]  /*4610*/  @!UPT UIADD3 URZ, UPT, UPT, URZ, URZ, URZ ;  /* 0x000000fffffff290 */ /* 0x000fe2000fffe0ff */
[----:B------:R1:W-:Y:S01]  /*4620*/  @!UP1 UTMALDG.3D [UR16], [UR14], desc[UR10] ;  /* 0x00000a100e0095b4 */ /* 0x0003e20008011000 */
[----:B------:R1:W-:Y:S02]  /*4630*/  @!P4 SYNCS.ARRIVE.TRANS64.RED.A0TR RZ, [UR7+0x40], R20 ;  /* 0x00004014ffffc9a7 */ /* 0x0003e40008300407 */
[----:B-1----:R-:W-:Y:S01]  /*4640*/  @!P1 ISETP.NE.AND P2, PT, R3, 0x1, PT ;  /* 0x000000010300980c */ /* 0x002fe20003f45270 */
[C---:B--2---:R-:W-:Y:S01]  /*4650*/  @!P1 IMAD.HI.U32 R14, R13.reuse, R14, RZ ;  /* 0x0000000e0d0e9227 */ /* 0x044fe200078e00ff */
[----:B---3--:R-:W-:Y:S03]  /*4660*/  @!P1 ISETP.NE.AND P0, PT, R10, 0x1, PT ;  /* 0x000000010a00980c */ /* 0x008fe60003f05270 */
[C---:B------:R-:W-:Y:S01]  /*4670*/  @!P1 IMAD.HI.U32 R11, R8.reuse, R11, RZ ;  /* 0x0000000b080b9227 */ /* 0x040fe200078e00ff */
[----:B------:R-:W-:Y:S04]  /*4680*/  @!P1 SHF.R.U32.HI R14, RZ, R15, R14 ;  /* 0x0000000fff0e9219 */ /* 0x000fe8000001160e */
[----:B-----5:R-:W-:Y:S01]  /*4690*/  @!P1 SHF.R.U32.HI R9, RZ, R0, R11 ;  /* 0x00000000ff099219 */ /* 0x020fe2000001160b */
[----:B------:R-:W-:Y:S01]  /*46a0*/  SYNCS.ARRIVE.TRANS64.RED.A1T0 RZ, [UR8], RZ ;  /* 0x000000ffffff79a7 */ /* 0x000fe20008100408 */
[----:B------:R-:W-:Y:S02]  /*46b0*/  @!P1 SEL R14, R13, R14, !P2 ;  /* 0x0000000e0d0e9207 */ /* 0x000fe40005000000 */
[----:B------:R-:W-:Y:S01]  /*46c0*/  @!P1 SEL R9, R8, R9, !P0 ;  /* 0x0000000908099207 */ /* 0x000fe20004000000 */
[----:B------:R-:W1:Y:S04]  /*46d0*/  SYNCS.PHASECHK.TRANS64.TRYWAIT P5, [UR7+0x68], R12 ;  /* 0x0000680cff0075a7 */ /* 0x000e6800080a1107 */
[----:B------:R-:W-:Y:S02]  /*46e0*/  @!P1 IMAD.IADD R0, R9, 0x1, -R14 ;  /* 0x0000000109009824 */ /* 0x000fe400078e0a0e */
[----:B------:R-:W-:Y:S02]  /*46f0*/  @!P1 IMAD.IADD R9, R14, 0x1, -R9 ;  /* 0x000000010e099824 */ /* 0x000fe400078e0a09 */
[----:B------:R-:W-:Y:S02]  /*4700*/  @!P1 IMAD R13, R0, R3, R13 ;  /* 0x00000003000d9224 */ /* 0x000fe400078e020d */
[----:B------:R-:W-:Y:S01]  /*4710*/  @!P1 IMAD R8, R9, R10, R8 ;  /* 0x0000000a09089224 */ /* 0x000fe200078e0208 */
[----:B-1----:R-:W-:Y:S06]  /*4720*/  @!P5 BRA `(.L_x_74) ;  /* 0x0000006c0090d947 */ /* 0x002fec0003800000 */
.L_x_158:
[----:B-1----:R-:W-:Y:S01]  /*4730*/  @!P4 IADD3 R3, P0, PT, R32, 0x580, RZ ;  /* 0x000005802003c810 */ /* 0x002fe20007f1e0ff */
[----:B------:R-:W-:Y:S01]  /*4740*/  VOTEU.ALL UP1, P4 ;  /* 0x0000000000ff7886 */ /* 0x000fe20002020000 */
[----:B------:R-:W-:Y:S01]  /*4750*/  UMOV UR18, 0x0 ;  /* 0x0000000000127882 */ /* 0x000fe20000000000 */
[----:B------:R-:W-:Y:S01]  /*4760*/  UMOV UR19, 0x10000000 ;  /* 0x1000000000137882 */ /* 0x000fe20000000000 */
[----:B------:R-:W-:Y:S01]  /*4770*/  @!P4 R2UR UR9, R3 ;  /* 0x000000000309c2ca */ /* 0x000fe200000e0000 */
[----:B------:R-:W-:Y:S01]  /*4780*/  @!P4 IMAD.X R0, RZ, RZ, R33, P0 ;  /* 0x000000ffff00c224 */ /* 0x000fe200000e0621 */
[----:B------:R-:W-:Y:S01]  /*4790*/  @!UP1 UIADD3 UR10, UPT, UPT, UR34, 0xc0, URZ ;  /* 0x000000c0220a9890 */ /* 0x000fe2000fffe0ff */
[----:B------:R-:W-:Y:S01]  /*47a0*/  ISETP.NE.AND P0, PT, R30, 0x2, PT ;  /* 0x000000021e00780c */ /* 0x000fe20003f05270 */
[----:B------:R-:W-:Y:S01]  /*47b0*/  UMOV UR11, UR35 ;  /* 0x00000023000b7c82 */ /* 0x000fe20008000000 */
[----:B------:R-:W-:Y:S01]  /*47c0*/  UMOV UR12, UR44 ;  /* 0x0000002c000c7c82 */ /* 0x000fe20008000000 */
[----:B------:R-:W-:Y:S01]  /*47d0*/  @!P4 R2UR UR8, R0 ;  /* 0x000000000008c2ca */ /* 0x000fe200000e0000 */
[----:B------:R-:W-:Y:S01]  /*47e0*/  IMAD.IADD R20, R8, 0x1, R154 ;  /* 0x0000000108147824 */ /* 0x000fe200078e029a */
[----:B------:R-:W-:Y:S01]  /*47f0*/  @P3 R2UR UR44, R28 ;  /* 0x000000001c2c32ca */ /* 0x000fe200000e0000 */
[----:B------:R-:W-:Y:S01]  /*4800*/  IMAD.IADD R21, R13, 0x1, R156 ;  /* 0x000000010d157824 */ /* 0x000fe200078e029c */
[----:B------:R-:W-:Y:S02]  /*4810*/  SEL R0, RZ, 0x1, P0 ;  /* 0x00000001ff007807 */ /* 0x000fe40000000000 */
[----:B------:R-:W-:Y:S01]  /*4820*/  LOP3.LUT R31, R31, 0x1, RZ, 0x3c, !PT ;  /* 0x000000011f1f7812 */ /* 0x000fe200078e3cff */
[----:B------:R-:W-:Y:S01]  /*4830*/  IMAD.U32 R10, RZ, RZ, UR9 ;  /* 0x00000009ff0a7e24 */ /* 0x000fe2000f8e00ff */
[----:B------:R-:W-:Y:S01]  /*4840*/  @!UP1 UIADD3 UR9, UPT, UPT, UR7, 0x48, URZ ;  /* 0x0000004807099890 */ /* 0x000fe2000fffe0ff */
[----:B------:R-:W-:Y:S02]  /*4850*/  LOP3.LUT R29, R29, R0, RZ, 0x3c, !PT ;  /* 0x000000001d1d7212 */ /* 0x000fe400078e3cff */
[----:B------:R-:W-:Y:S02]  /*4860*/  SEL R30, R30, RZ, P0 ;  /* 0x000000ff1e1e7207 */ /* 0x000fe40000000000 */
[----:B------:R-:W-:Y:S01]  /*4870*/  IMAD.U32 R11, RZ, RZ, UR8 ;  /* 0x00000008ff0b7e24 */ /* 0x000fe2000f8e00ff */
[----:B------:R-:W-:Y:S01]  /*4880*/  @!P4 R2UR UR14, R10 ;  /* 0x000000000a0ec2ca */ /* 0x000fe200000e0000 */
[----:B------:R-:W-:Y:S01]  /*4890*/  @!UP1 UIADD3 UR8, UPT, UPT, UR7, 0xc400, URZ ;  /* 0x0000c40007089890 */ /* 0x000fe2000fffe0ff */
[----:B------:R-:W-:Y:S02]  /*48a0*/  VOTEU.ALL UP1, P4 ;  /* 0x0000000000ff7886 */ /* 0x000fe40002020000 */
[----:B------:R-:W-:Y:S11]  /*48b0*/  @!P4 R2UR UR15, R11 ;  /* 0x000000000b0fc2ca */ /* 0x000ff600000e0000 */
[----:B------:R-:W-:Y:S02]  /*48c0*/  @!UPT UIADD3 URZ, UPT, UPT, URZ, URZ, URZ ;  /* 0x000000fffffff290 */ /* 0x000fe4000fffe0ff */
[----:B------:R2:W-:Y:S01]  /*48d0*/  @!UP1 UTMALDG.3D [UR8], [UR14], desc[UR18] ;  /* 0x000012080e0095b4 */ /* 0x0005e20008011000 */
[----:B------:R2:W-:Y:S01]  /*48e0*/  @!P4 SYNCS.ARRIVE.TRANS64.RED.A0TR RZ, [UR7+0x48], R23 ;  /* 0x00004817ffffc9a7 */ /* 0x0005e20008300407 */
[----:B------:R-:W-:Y:S01]  /*48f0*/  UPLOP3.LUT UP1, UPT, UPT, UPT, UPT, 0x80, 0x8 ;  /* 0x000000000008789c */ /* 0x000fe20003f2f070 */
[----:B------:R-:W-:Y:S01]  /*4900*/  SYNCS.ARRIVE.TRANS64.RED.A1T0 RZ, [UR13], RZ ;  /* 0x000000ffffff79a7 */ /* 0x000fe2000810040d */
[----:B------:R-:W-:Y:S09]  /*4910*/  @P3 BRA `(.L_x_75) ;  /* 0xfffffff000903947 */ /* 0x000ff2000383ffff */
[----:B------:R-:W-:-:S04]  /*4920*/  SHF.L.U32 R3, R31, 0x1f, RZ ;  /* 0x0000001f1f037819 */ /* 0x000fc800000006ff */
[----:B------:R-:W1:Y:S02]  /*4930*/  SYNCS.PHASECHK.TRANS64.TRYWAIT P0, [UR7+0x50], R3 ;  /* 0x00005003ff0075a7 */ /* 0x000e640008001107 */
[----:B-1----:R-:W-:Y:S05]  /*4940*/  @!P0 BRA `(.L_x_76) ;  /* 0x0000006c00208947 */ /* 0x002fea0003800000 */
.L_x_160:
[----:B------:R-:W3:Y:S02]  /*4950*/  SYNCS.PHASECHK.TRANS64.TRYWAIT P0, [UR7+0x58], R3 ;  /* 0x00005803ff0075a7 */ /* 0x000ee40008001107 */
[----:B---3--:R-:W-:Y:S05]  /*4960*/  @!P0 BRA `(.L_x_77) ;  /* 0x0000006c00308947 */ /* 0x008fea0003800000 */
.L_x_162:
[----:B------:R-:W3:Y:S02]  /*4970*/  SYNCS.PHASECHK.TRANS64.TRYWAIT P0, [UR7+0x60], R3 ;  /* 0x00006003ff0075a7 */ /* 0x000ee40008001107 */
[----:B---3--:R-:W-:Y:S05]  /*4980*/  @!P0 BRA `(.L_x_78) ;  /* 0x0000006c00408947 */ /* 0x008fea0003800000 */
.L_x_164:
[----:B-1----:R-:W-:-:S07]  /*4990*/  MOV R0, UR7 ;  /* 0x0000000700007c02 */ /* 0x002fce0008000f00 */
.L_x_79:
[----:B-1----:R-:W-:-:S04]  /*49a0*/  SHF.L.U32 R3, R31, 0x1f, RZ ;  /* 0x0000001f1f037819 */ /* 0x002fc800000006ff */
[----:B------:R1:W3:Y:S03]  /*49b0*/  SYNCS.PHASECHK.TRANS64.TRYWAIT P0, [R0+URZ+0x68], R3 ;  /* 0x00006803000075a7 */ /* 0x0002e600080011ff */
[----:B---3--:R-:W-:Y:S05]  /*49c0*/  @!P0 NANOSLEEP.SYNCS 0x989680 ;  /* 0x009896800000895d */ /* 0x008fea0003900000 */
[----:B------:R-:W3:Y:S02]  /*49d0*/  @!P0 SYNCS.PHASECHK.TRANS64 P0, [R0+URZ+0x68], R3 ;  /* 0x00006803000085a7 */ /* 0x000ee400080010ff */
[----:B--23--:R-:W-:Y:S05]  /*49e0*/  @P0 EXIT ;  /* 0x000000000000094d */ /* 0x00cfea0003800000 */
[----:B------:R-:W-:Y:S05]  /*49f0*/  BRA `(.L_x_79) ;  /* 0xfffffffc00e87947 */ /* 0x000fea000383ffff */
.L_x_64:
[----:B------:R-:W-:-:S06]  /*4a00*/  UISETP.GE.AND UP1, UPT, UR8, 0x4, UPT ;  /* 0x000000040800788c */ /* 0x000fcc000bf26270 */
[----:B------:R-:W-:-:S13]  /*4a10*/  PLOP3.LUT P0, PT, PT, PT, UP1, 0x80, 0x8 ;  /* 0x000000000008781c */ /* 0x000fda0003f0f018 */
[----:B------:R-:W-:Y:S05]  /*4a20*/  @!P0 EXIT ;  /* 0x000000000000894d */ /* 0x000fea0003800000 */
[----:B------:R-:W-:Y:S01]  /*4a30*/  BAR.SYNC.DEFER_BLOCKING 0x6, 0xa0 ;  /* 0x0182800000007b1d */ /* 0x000fe20000010000 */
[C---:B------:R-:W-:Y:S01]  /*4a40*/  IMAD.SHL.U32 R3, R170.reuse, 0x40, RZ ;  /* 0x00000040aa037824 */ /* 0x040fe200078e00ff */
[C---:B------:R-:W-:Y:S01]  /*4a50*/  LOP3.LUT R161, R170.reuse, 0x1, RZ, 0xc0, !PT ;  /* 0x00000001aaa17812 */ /* 0x040fe200078ec0ff */
[C---:B------:R-:W-:Y:S02]  /*4a60*/  IMAD.U32 R79, R170.reuse, 0x10000, RZ ;  /* 0x00010000aa4f7824 */ /* 0x040fe400078e00ff */
[----:B------:R-:W-:Y:S02]  /*4a70*/  HFMA2 R167, -RZ, RZ, 0, 5.9604644775390625e-08 ;  /* 0x00000001ffa77431 */ /* 0x000fe400000001ff */
[C---:B------:R-:W-:Y:S01]  /*4a80*/  IMAD.SHL.U32 R160, R170.reuse, 0x8, RZ ;  /* 0x00000008aaa07824 */ /* 0x040fe200078e00ff */
[----:B------:R-:W-:Y:S01]  /*4a90*/  UMOV UR36, 0x400 ;  /* 0x0000040000247882 */ /* 0x000fe20000000000 */
[----:B------:R-:W1:Y:S01]  /*4aa0*/  LDC R159, c[0x0][0x370] ;  /* 0x0000dc00ff9f7b82 */ /* 0x000e620000000800 */
[----:B------:R-:W-:Y:S01]  /*4ab0*/  ULEA UR36, UR37, UR36, 0x18 ;  /* 0x0000002425247291 */ /* 0x000fe2000f8ec0ff */
[----:B------:R-:W-:Y:S01]  /*4ac0*/  ISETP.NE.U32.AND P0, PT, R161, 0x1, PT ;  /* 0x00000001a100780c */ /* 0x000fe20003f05070 */
[----:B------:R-:W-:Y:S01]  /*4ad0*/  IMAD.MOV.U32 R169, RZ, RZ, 0x2 ;  /* 0x00000002ffa97424 */ /* 0x000fe200078e00ff */
[----:B------:R-:W-:Y:S01]  /*4ae0*/  LOP3.LUT R5, R3, 0x1c0, RZ, 0xc0, !PT ;  /* 0x000001c003057812 */ /* 0x000fe200078ec0ff */
[----:B------:R-:W-:Y:S01]  /*4af0*/  UIADD3 UR4, UPT, UPT, UR36, 0x400, URZ ;  /* 0x0000040024047890 */ /* 0x000fe2000fffe0ff */
[----:B------:R-:W-:Y:S01]  /*4b00*/  LOP3.LUT R79, R79, 0x600000, RZ, 0xc0, !PT ;  /* 0x006000004f4f7812 */ /* 0x000fe200078ec0ff */
[----:B------:R-:W-:Y:S01]  /*4b10*/  IMAD.MOV.U32 R168, RZ, RZ, 0x4 ;  /* 0x00000004ffa87424 */ /* 0x000fe200078e00ff */
[----:B------:R-:W2:Y:S01]  /*4b20*/  LDC R74, c[0x0][0xb0c] ;  /* 0x0002c300ff4a7b82 */ /* 0x000ea20000000800 */
[----:B------:R-:W-:Y:S01]  /*4b30*/  R2P PR, R170, 0x6 ;  /* 0x00000006aa007804 */ /* 0x000fe20000000000 */
[----:B------:R-:W-:Y:S01]  /*4b40*/  IMAD.MOV.U32 R76, RZ, RZ, RZ ;  /* 0x000000ffff4c7224 */ /* 0x000fe200078e00ff */
[----:B------:R-:W-:Y:S01]  /*4b50*/  LOP3.LUT R160, R5, 0x38, R160, 0xf8, !PT ;  /* 0x0000003805a07812 */ /* 0x000fe200078ef8a0 */
[----:B------:R-:W-:Y:S01]  /*4b60*/  IMAD.MOV.U32 R166, RZ, RZ, RZ ;  /* 0x000000ffffa67224 */ /* 0x000fe200078e00ff */
[----:B------:R-:W-:Y:S01]  /*4b70*/  P2R R2, PR, RZ, 0x1 ;  /* 0x00000001ff027803 */ /* 0x000fe20000000000 */
[----:B------:R-:W-:Y:S01]  /*4b80*/  IMAD.MOV.U32 R173, RZ, RZ, RZ ;  /* 0x000000ffffad7224 */ /* 0x000fe200078e00ff */
[----:B------:R-:W-:Y:S01]  /*4b90*/  LOP3.LUT R160, R160, 0x1e00, R3, 0xf8, !PT ;  /* 0x00001e00a0a07812 */ /* 0x000fe200078ef803 */
[----:B------:R-:W4:Y:S01]  /*4ba0*/  LDC R157, c[0x0][0xb20] ;  /* 0x0002c800ff9d7b82 */ /* 0x000f220000000800 */
[----:B------:R-:W3:Y:S01]  /*4bb0*/  LDS R0, [UR36+0x110] ;  /* 0x00011024ff007984 */ /* 0x000ee20008000800 */
[----:B------:R-:W-:Y:S01]  /*4bc0*/  LOP3.LUT R170, R170, 0x60, RZ, 0xc0, !PT ;  /* 0x00000060aaaa7812 */ /* 0x000fe200078ec0ff */
[----:B------:R-:W-:Y:S01]  /*4bd0*/  IMAD.U32 R163, RZ, RZ, UR4 ;  /* 0x00000004ffa37e24 */ /* 0x000fe2000f8e00ff */
[----:B------:R-:W-:Y:S01]  /*4be0*/  MOV R165, RZ ;  /* 0x000000ff00a57202 */ /* 0x000fe20000000f00 */
[----:B------:R-:W1:Y:S01]  /*4bf0*/  LDCU.64 UR52, c[0x0][0x348] ;  /* 0x00006900ff3477ac */ /* 0x000e620008000a00 */
[----:B------:R-:W-:-:S02]  /*4c00*/  SEL R169, R169, 0xfffffffe, !P1 ;  /* 0xfffffffea9a97807 */ /* 0x000fc40004800000 */
[----:B------:R-:W1:Y:S01]  /*4c10*/  LDC R73, c[0x0][0xb30] ;  /* 0x0002cc00ff497b82 */ /* 0x000e620000000800 */
[----:B------:R-:W-:Y:S01]  /*4c20*/  SEL R168, R168, 0xfffffffc, !P2 ;  /* 0xfffffffca8a87807 */ /* 0x000fe20005000000 */
[----:B------:R-:W1:Y:S01]  /*4c30*/  LDCU.64 UR38, c[0x0][0x888] ;  /* 0x00011100ff2677ac */ /* 0x000e620008000a00 */
[----:B------:R-:W1:Y:S05]  /*4c40*/  LDCU.64 UR46, c[0x0][0x890] ;  /* 0x00011200ff2e77ac */ /* 0x000e6a0008000a00 */
[----:B------:R-:W1:Y:S01]  /*4c50*/  LDC.64 R152, c[0x0][0xb10] ;  /* 0x0002c400ff987b82 */ /* 0x000e620000000a00 */
[----:B------:R-:W-:Y:S01]  /*4c60*/  UMOV UR45, URZ ;  /* 0x000000ff002d7c82 */ /* 0x000fe20008000000 */
[----:B------:R-:W-:-:S06]  /*4c70*/  UMOV UR51, URZ ;  /* 0x000000ff00337c82 */ /* 0x000fcc0008000000 */
[----:B------:R-:W1:Y:S08]  /*4c80*/  LDC.64 R70, c[0x0][0xb18] ;  /* 0x0002c600ff467b82 */ /* 0x000e700000000a00 */
[----:B------:R-:W1:Y:S08]  /*4c90*/  LDC.64 R68, c[0x0][0xb28] ;  /* 0x0002ca00ff447b82 */ /* 0x000e700000000a00 */
[----:B------:R-:W1:Y:S01]  /*4ca0*/  LDC.64 R150, c[0x0][0x8b0] ;  /* 0x00022c00ff967b82 */ /* 0x000e620000000a00 */
[----:B---3--:R-:W-:-:S07]  /*4cb0*/  IMAD.IADD R79, R0, 0x1, R79 ;  /* 0x00000001004f7824 */ /* 0x008fce00078e024f */
[----:B------:R-:W3:Y:S08]  /*4cc0*/  LDC.64 R148, c[0x0][0x8a8] ;  /* 0x00022a00ff947b82 */ /* 0x000ef00000000a00 */
[----:B--2-4-:R-:W1:Y:S02]  /*4cd0*/  LDC R158, c[0x0][0x374] ;  /* 0x0000dd00ff9e7b82 */ /* 0x014e640000000800 */
.L_x_123:
[----:B------:R-:W-:Y:S02]  /*4ce0*/  LEA R0, R173, UR36, 0x3 ;  /* 0x00000024ad007c11 */ /* 0x000fe4000f8e18ff */
[----:B------:R-:W-:Y:S02]  /*4cf0*/  SHF.L.U32 R3, R165, 0x1f, RZ ;  /* 0x0000001fa5037819 */ /* 0x000fe400000006ff */
[----:B-1----:R-:W-:Y:S02]  /*4d00*/  LEA R16, R173, UR36, 0x4 ;  /* 0x00000024ad107c11 */ /* 0x002fe4000f8e20ff */
[----:B------:R-:W2:Y:S02]  /*4d10*/  SYNCS.PHASECHK.TRANS64.TRYWAIT P0, [R0+URZ+0x80], R3 ;  /* 0x00008003000075a7 */ /* 0x000ea400080011ff */
[----:B--2---:R-:W-:Y:S05]  /*4d20*/  @!P0 BRA `(.L_x_80) ;  /* 0x0000006800708947 */ /* 0x004fea0003800000 */
.L_x_165:
[----:B------:R-:W4:Y:S01]  /*4d30*/  LDC.64 R12, c[0x0][0xb10] ;  /* 0x0002c400ff0c7b82 */ /* 0x000f220000000a00 */
[----:B------:R-:W3:Y:S01]  /*4d40*/  LDS.128 R16, [R16+0xf0] ;  /* 0x0000f00010107984 */ /* 0x000ee20000000c00 */
[----:B-1----:R-:W-:Y:S01]  /*4d50*/  ISETP.NE.AND P1, PT, R73, 0x1, PT ;  /* 0x000000014900780c */ /* 0x002fe20003f25270 */
[----:B--2---:R-:W-:Y:S01]  /*4d60*/  VIADD R0, R0, 0x90 ;  /* 0x0000009000007836 */ /* 0x004fe20000000000 */
[----:B------:R-:W-:Y:S04]  /*4d70*/  ISETP.GE.AND P0, PT, R72, 0x1, PT ;  /* 0x000000014800780c */ /* 0x000fe80003f06270 */
[----:B------:R-:W1:Y:S01]  /*4d80*/  LDC.64 R10, c[0x0][0xb18] ;  /* 0x0002c600ff0a7b82 */ /* 0x000e620000000a00 */
[----:B------:R-:W-:Y:S01]  /*4d90*/  PRMT R0, RZ, 0x654, R0 ;  /* 0x00000654ff007816 */ /* 0x000fe20000000000 */
[----:B------:R-:W-:Y:S01]  /*4da0*/  @!PT LDS RZ, [RZ] ;  /* 0x00000000fffff984 */ /* 0x000fe20000000800 */
[----:B------:R-:W-:Y:S01]  /*4db0*/  @!PT LDS RZ, [RZ] ;  /* 0x00000000fffff984 */ /* 0x000fe20000000800 */
[----:B------:R-:W-:Y:S01]  /*4dc0*/  @!PT LDS RZ, [RZ] ;  /* 0x00000000fffff984 */ /* 0x000fe20000000800 */
[----:B------:R-:W-:Y:S01]  /*4dd0*/  @!PT LDS RZ, [RZ] ;  /* 0x00000000fffff984 */ /* 0x000fe20000000800 */
[----:B------:R2:W-:Y:S06]  /*4de0*/  MEMBAR.ALL.CTA ;  /* 0x0000000000007992 */ /* 0x0005ec0000008000 */
[----:B--2---:R-:W2:Y:S01]  /*4df0*/  FENCE.VIEW.ASYNC.S ;  /* 0x00000000000073c6 */ /* 0x004ea20000000000 */
[----:B------:R-:W1:Y:S08]  /*4e00*/  @!P1 LDC R14, c[0x0][0xb20] ;  /* 0x0002c800ff0e9b82 */ /* 0x000e700000000800 */
[----:B------:R-:W1:Y:S01]  /*4e10*/  @!P1 LDC R9, c[0x0][0xb0c] ;  /* 0x0002c300ff099b82 */ /* 0x000e620000000800 */
[----:B--2---:R2:W-:Y:S01]  /*4e20*/  SYNCS.ARRIVE.TRANS64.RED.A1T0 RZ, [R0+URZ], RZ ;  /* 0x000000ff00ff79a7 */ /* 0x0045e200081004ff */
[----:B---3--:R-:W-:Y:S04]  /*4e30*/  LOP3.LUT P4, RZ, R18, 0x1, RZ, 0xc0, !PT ;  /* 0x0000000112ff7812 */ /* 0x008fe8000788c0ff */
[----:B------:R-:W-:Y:S09]  /*4e40*/  P2R R171, PR, RZ, 0x10 ;  /* 0x00000010ffab7803 */ /* 0x000ff20000000000 */
[----:B------:R-:W-:Y:S02]  /*4e50*/  @P4 MOV R77, R16 ;  /* 0x00000010004d4202 */ /* 0x000fe40000000f00 */
[----:B------:R-:W-:Y:S01]  /*4e60*/  @P4 LOP3.LUT R75, R17, 0xffff, RZ, 0xc0, !PT ;  /* 0x0000ffff114b4812 */ /* 0x000fe200078ec0ff */
[----:B--2-4-:R-:W-:Y:S06]  /*4e70*/  @!P0 BRA `(.L_x_81) ;  /* 0x0000000000a48947 */ /* 0x014fec0003800000 */
[----:B------:R-:W-:Y:S01]  /*4e80*/  IMAD.HI.U32 R24, R158, R71, RZ ;  /* 0x000000479e187227 */ /* 0x000fe200078e00ff */
[----:B------:R-:W-:Y:S02]  /*4e90*/  ISETP.NE.AND P0, PT, R70, 0x1, PT ;  /* 0x000000014600780c */ /* 0x000fe40003f05270 */
[----:B------:R-:W-:Y:S01]  /*4ea0*/  ISETP.NE.AND P2, PT, R72, 0x1, PT ;  /* 0x000000014800780c */ /* 0x000fe20003f45270 */
[-C--:B------:R-:W-:Y:S01]  /*4eb0*/  IMAD.HI.U32 R22, R159, R152.reuse, RZ ;  /* 0x000000989f167227 */ /* 0x080fe200078e00ff */
[----:B------:R-:W-:Y:S02]  /*4ec0*/  SHF.R.U32.HI R23, RZ, R157, R24 ;  /* 0x0000009dff177219 */ /* 0x000fe40000011618 */
[----:B------:R-:W-:Y:S01]  /*4ed0*/  ISETP.NE.AND P3, PT, R74, 0x1, PT ;  /* 0x000000014a00780c */ /* 0x000fe20003f65270 */
[----:B------:R-:W-:Y:S01]  /*4ee0*/  IMAD.HI.U32 R28, R75, R71, RZ ;  /* 0x000000474b1c7227 */ /* 0x000fe200078e00ff */
[----:B------:R-:W-:Y:S02]  /*4ef0*/  SHF.R.U32.HI R22, RZ, R153, R22 ;  /* 0x00000099ff167219 */ /* 0x000fe40000011616 */
[----:B------:R-:W-:Y:S01]  /*4f00*/  SEL R3, R158, R23, !P0 ;  /* 0x000000179e037207 */ /* 0x000fe20004000000 */
[----:B------:R-:W-:Y:S01]  /*4f10*/  IMAD.HI.U32 R26, R77, R152, RZ ;  /* 0x000000984d1a7227 */ /* 0x000fe200078e00ff */
[----:B------:R-:W-:Y:S03]  /*4f20*/  SEL R7, R159, R22, !P3 ;  /* 0x000000169f077207 */ /* 0x000fe60005800000 */
[-C--:B------:R-:W-:Y:S01]  /*4f30*/  IMAD.HI.U32 R22, R3, R68.reuse, RZ ;  /* 0x0000004403167227 */ /* 0x080fe200078e00ff */
[----:B------:R-:W-:Y:S03]  /*4f40*/  SHF.R.U32.HI R26, RZ, R153, R26 ;  /* 0x00000099ff1a7219 */ /* 0x000fe6000001161a */
[----:B------:R-:W-:Y:S01]  /*4f50*/  IMAD.HI.U32 R24, R7, R68, RZ ;  /* 0x0000004407187227 */ /* 0x000fe200078e00ff */
[----:B------:R-:W-:Y:S02]  /*4f60*/  @P2 SHF.R.U32.HI R3, RZ, R69, R22 ;  /* 0x00000045ff032219 */ /* 0x000fe40000011616 */
[----:B------:R-:W-:Y:S02]  /*4f70*/  SHF.R.U32.HI R22, RZ, R157, R28 ;  /* 0x0000009dff167219 */ /* 0x000fe4000001161c */
[----:B------:R-:W-:Y:S01]  /*4f80*/  @P2 SHF.R.U32.HI R7, RZ, R69, R24 ;  /* 0x00000045ff072219 */ /* 0x000fe20000011618 */
[C---:B------:R-:W-:Y:S01]  /*4f90*/  IMAD R2, R72.reuse, R3, RZ ;  /* 0x0000000348027224 */ /* 0x040fe200078e02ff */
[----:B------:R-:W-:Y:S02]  /*4fa0*/  SEL R5, R75, R22, !P0 ;  /* 0x000000164b057207 */ /* 0x000fe40004000000 */
[----:B------:R-:W-:Y:S01]  /*4fb0*/  SEL R3, R77, R26, !P3 ;  /* 0x0000001a4d037207 */ /* 0x000fe20005800000 */
[----:B------:R-:W-:Y:S01]  /*4fc0*/  IMAD R4, R72, R7, RZ ;  /* 0x0000000748047224 */ /* 0x000fe200078e02ff */
[C---:B------:R-:W-:Y:S01]  /*4fd0*/  ISETP.GE.AND P0, PT, R5.reuse, R2, PT ;  /* 0x000000020500720c */ /* 0x040fe20003f06270 */
[----:B------:R-:W-:Y:S03]  /*4fe0*/  IMAD.HI.U32 R6, R5, R68, RZ ;  /* 0x0000004405067227 */ /* 0x000fe600078e00ff */
[----:B------:R-:W-:Y:S01]  /*4ff0*/  ISETP.GE.OR P0, PT, R3, R4, P0 ;  /* 0x000000040300720c */ /* 0x000fe20000706670 */
[----:B------:R-:W-:Y:S01]  /*5000*/  IMAD.MOV R4, RZ, RZ, -R3 ;  /* 0x000000ffff047224 */ /* 0x000fe200078e0a03 */
[-C--:B------:R-:W-:Y:S03]  /*5010*/  SHF.R.U32.HI R6, RZ, R69.reuse, R6 ;  /* 0x00000045ff067219 */ /* 0x080fe60000011606 */
[----:B------:R-:W-:Y:S01]  /*5020*/  IMAD R77, R74, R4, R77 ;  /* 0x000000044a4d7224 */ /* 0x000fe200078e024d */
[----:B------:R-:W-:Y:S05]  /*5030*/  SEL R15, R5, R6, !P2 ;  /* 0x00000006050f7207 */ /* 0x000fea0005000000 */
[----:B------:R-:W-:Y:S02]  /*5040*/  IMAD.MOV R6, RZ, RZ, -R15 ;  /* 0x000000ffff067224 */ /* 0x000fe400078e0a0f */
[C---:B------:R-:W-:Y:S04]  /*5050*/  @!P0 IMAD.HI.U32 R2, R3.reuse, R68, RZ ;  /* 0x0000004403028227 */ /* 0x040fe800078e00ff */
[----:B------:R-:W-:Y:S01]  /*5060*/  IMAD R6, R72, R6, R5 ;  /* 0x0000000648067224 */ /* 0x000fe200078e0205 */
[----:B------:R-:W-:Y:S04]  /*5070*/  @!P0 SHF.R.U32.HI R2, RZ, R69, R2 ;  /* 0x00000045ff028219 */ /* 0x000fe80000011602 */
[----:B------:R-:W-:Y:S02]  /*5080*/  @!P0 SEL R0, R3, R2, !P2 ;  /* 0x0000000203008207 */ /* 0x000fe40005000000 */
[----:B------:R-:W-:Y:S02]  /*5090*/  IADD3 R2, PT, PT, -R5, RZ, RZ ;  /* 0x000000ff05027210 */ /* 0x000fe40007ffe1ff */
[----:B------:R-:W-:Y:S01]  /*50a0*/  @!P0 IADD3 R8, PT, PT, R15, -R0, RZ ;  /* 0x800000000f088210 */ /* 0x000fe20007ffe0ff */
[----:B------:R-:W-:Y:S02]  /*50b0*/  @!P0 IMAD R0, R7, R6, R0 ;  /* 0x0000000607008224 */ /* 0x000fe400078e0200 */
[----:B------:R-:W-:Y:S02]  /*50c0*/  IMAD R75, R70, R2, R75 ;  /* 0x00000002464b7224 */ /* 0x000fe400078e024b */
[----:B------:R-:W-:Y:S02]  /*50d0*/  @!P0 IMAD R5, R8, R72, R3 ;  /* 0x0000004808058224 */ /* 0x000fe400078e0203 */
[----:B------:R-:W-:Y:S04]  /*50e0*/  @!P0 IMAD.MOV.U32 R3, RZ, RZ, R0 ;  /* 0x000000ffff038224 */ /* 0x000fe800078e0000 */
[----:B------:R-:W-:Y:S02]  /*50f0*/  IMAD R77, R3, R74, R77 ;  /* 0x0000004a034d7224 */ /* 0x000fe400078e024d */
[----:B------:R-:W-:Y:S07]  /*5100*/  IMAD R75, R5, R70, R75 ;  /* 0x00000046054b7224 */ /* 0x000fee00078e024b */
.L_x_81:
[----:B-1----:R-:W-:Y:S01]  /*5110*/  @!P1 ISETP.NE.AND P0, PT, R10, 0x1, PT ;  /* 0x000000010a00980c */ /* 0x002fe20003f05270 */
[----:B------:R-:W-:Y:S01]  /*5120*/  @!P1 IMAD.HI.U32 R3, R75, R11, RZ ;  /* 0x0000000b4b039227 */ /* 0x000fe200078e00ff */
[----:B------:R-:W-:Y:S01]  /*5130*/  R2UR UR42, R21 ;  /* 0x00000000152a72ca */ /* 0x000fe200000e0000 */
[----:B------:R-:W-:Y:S01]  /*5140*/  BSSY.RECONVERGENT B6, `(.L_x_82) ;  /* 0x0000031000067945 */ /* 0x000fe20003800200 */
[----:B------:R-:W-:Y:S01]  /*5150*/  R2UR UR41, R20 ;  /* 0x00000000142972ca */ /* 0x000fe200000e0000 */
[----:B------:R-:W-:Y:S01]  /*5160*/  @!P1 IMAD.HI.U32 R0, R77, R12, RZ ;  /* 0x0000000c4d009227 */ /* 0x000fe200078e00ff */
[----:B------:R-:W-:Y:S02]  /*5170*/  @!P1 SHF.R.U32.HI R2, RZ, R14, R3 ;  /* 0x0000000eff029219 */ /* 0x000fe40000011603 */
[----:B------:R-:W-:Y:S01]  /*5180*/  @!P1 ISETP.NE.AND P2, PT, R9, 0x1, PT ;  /* 0x000000010900980c */ /* 0x000fe20003f45270 */
[----:B------:R-:W-:Y:S01]  /*5190*/  VIADD R173, R173, 0x1 ;  /* 0x00000001adad7836 */ /* 0x000fe20000000000 */
[----:B------:R-:W-:Y:S02]  /*51a0*/  @!P1 SEL R2, R75, R2, !P0 ;  /* 0x000000024b029207 */ /* 0x000fe40004000000 */
[----:B------:R-:W-:Y:S02]  /*51b0*/  @!P1 SHF.R.U32.HI R0, RZ, R13, R0 ;  /* 0x0000000dff009219 */ /* 0x000fe40000011600 */
[----:B------:R-:W-:Y:S01]  /*51c0*/  LOP3.LUT P0, RZ, R163, 0x3f0, RZ, 0xc0, !PT ;  /* 0x000003f0a3ff7812 */ /* 0x000fe2000780c0ff */
[----:B------:R-:W-:Y:S01]  /*51d0*/  USHF.L.U32 UR42, UR42, 0x7, URZ ;  /* 0x000000072a2a7899 */ /* 0x000fe200080006ff */
[----:B------:R-:W-:Y:S01]  /*51e0*/  @!P1 SEL R3, R77, R0, !P2 ;  /* 0x000000004d039207 */ /* 0x000fe20005000000 */
[----:B------:R-:W-:Y:S01]  /*51f0*/  USHF.L.U32 UR41, UR41, 0x8, URZ ;  /* 0x0000000829297899 */ /* 0x000fe200080006ff */
[----:B------:R-:W-:Y:S03]  /*5200*/  @P4 SHF.R.U32.HI R164, RZ, 0x10, R17 ;  /* 0x00000010ffa44819 */ /* 0x000fe60000011611 */
[----:B------:R-:W-:Y:S02]  /*5210*/  @!P1 IMAD.IADD R0, R2, 0x1, -R3 ;  /* 0x0000000102009824 */ /* 0x000fe400078e0a03 */
[----:B------:R-:W-:Y:S02]  /*5220*/  @!P1 IMAD.IADD R2, R3, 0x1, -R2 ;  /* 0x0000000103029824 */ /* 0x000fe400078e0a02 */
[----:B------:R-:W-:Y:S02]  /*5230*/  @!P1 IMAD R77, R0, R9, R77 ;  /* 0x00000009004d9224 */ /* 0x000fe400078e024d */
[----:B------:R-:W-:Y:S01]  /*5240*/  @!P1 IMAD R75, R2, R10, R75 ;  /* 0x0000000a024b9224 */ /* 0x000fe200078e024b */
[----:B------:R-:W-:Y:S06]  /*5250*/  @!P0 BRA `(.L_x_83) ;  /* 0x00000000007c8947 */ /* 0x000fec0003800000 */
[----:B------:R-:W1:Y:S01]  /*5260*/  LDCU.64 UR8, c[0x4][0x80] ;  /* 0x01001000ff0877ac */ /* 0x000e620008000a00 */
[----:B------:R-:W-:Y:S01]  /*5270*/  MOV R2, 0x0 ;  /* 0x0000000000027802 */ /* 0x000fe20000000f00 */
[----:B------:R-:W-:Y:S02]  /*5280*/  HFMA2 R12, -RZ, RZ, 0, 5.9604644775390625e-08 ;  /* 0x00000001ff0c7431 */ /* 0x000fe400000001ff */
[----:B------:R-:W-:Y:S01]  /*5290*/  IMAD.MOV.U32 R8, RZ, RZ, 0x70 ;  /* 0x00000070ff087424 */ /* 0x000fe200078e00ff */
[----:B------:R2:W3:Y:S01]  /*52a0*/  LDC.64 R14, c[0x4][R2] ;  /* 0x01000000020e7b82 */ /* 0x0004e20000000a00 */
[----:B------:R-:W4:Y:S01]  /*52b0*/  LDCU.64 UR6, c[0x4][0x88] ;  /* 0x01001100ff0677ac */ /* 0x000f220008000a00 */
[----:B------:R-:W-:Y:S01]  /*52c0*/  IMAD.MOV.U32 R13, RZ, RZ, RZ ;  /* 0x000000ffff0d7224 */ /* 0x000fe200078e00ff */
[----:B------:R-:W2:Y:S01]  /*52d0*/  LDCU.64 UR4, c[0x4][0x8] ;  /* 0x01000100ff0477ac */ /* 0x000ea20008000a00 */
[----:B-1----:R-:W-:Y:S01]  /*52e0*/  MOV R5, UR9 ;  /* 0x0000000900057c02 */ /* 0x002fe20008000f00 */
[----:B------:R-:W-:Y:S01]  /*52f0*/  IMAD.U32 R4, RZ, RZ, UR8 ;  /* 0x00000008ff047e24 */ /* 0x000fe2000f8e00ff */
[----:B----4-:R-:W-:Y:S01]  /*5300*/  MOV R7, UR7 ;  /* 0x0000000700077c02 */ /* 0x010fe20008000f00 */
[----:B------:R-:W-:Y:S01]  /*5310*/  IMAD.U32 R6, RZ, RZ, UR6 ;  /* 0x00000006ff067e24 */ /* 0x000fe2000f8e00ff */
[----:B--2---:R-:W-:Y:S01]  /*5320*/  MOV R11, UR5 ;  /* 0x00000005000b7c02 */ /* 0x004fe20008000f00 */
[----:B------:R-:W-:Y:S02]  /*5330*/  IMAD.U32 R10, RZ, RZ, UR4 ;  /* 0x00000004ff0a7e24 */ /* 0x000fe4000f8e00ff */
[----:B------:R-:W-:Y:S07]  /*5340*/  LEPC R20, `(.L_x_84) ;  /* 0x000000001014794e */ /* 0x000fee0000000000 */
[----:B---3-5:R-:W-:Y:S05]  /*5350*/  CALL.ABS.NOINC R14 ;  /* 0x000000000e007343 */ /* 0x028fea0003c00000 */
.L_x_84:
[----:B------:R-:W1:Y:S01]  /*5360*/  LDCU.64 UR8, c[0x4][0x80] ;  /* 0x01001000ff0877ac */ /* 0x000e620008000a00 */
[----:B------:R-:W2:Y:S01]  /*5370*/  LDC.64 R2, c[0x4][R2] ;  /* 0x0100000002027b82 */ /* 0x000ea20000000a00 */
[----:B------:R-:W-:Y:S02]  /*5380*/  HFMA2 R12, -RZ, RZ, 0, 5.9604644775390625e-08 ;  /* 0x00000001ff0c7431 */ /* 0x000fe400000001ff */
[----:B------:R-:W-:Y:S02]  /*5390*/  IMAD.MOV.U32 R8, RZ, RZ, 0x70 ;  /* 0x00000070ff087424 */ /* 0x000fe400078e00ff */
[----:B------:R-:W-:Y:S01]  /*53a0*/  IMAD.MOV.U32 R13, RZ, RZ, RZ ;  /* 0x000000ffff0d7224 */ /* 0x000fe200078e00ff */
[----:B------:R-:W3:Y:S01]  /*53b0*/  LDCU.64 UR6, c[0x4][0x88] ;  /* 0x01001100ff0677ac */ /* 0x000ee20008000a00 */
[----:B------:R-:W4:Y:S01]  /*53c0*/  LDCU.64 UR4, c[0x4][0x8] ;  /* 0x01000100ff0477ac */ /* 0x000f220008000a00 */
[----:B-1----:R-:W-:Y:S02]  /*53d0*/  MOV R4, UR8 ;  /* 0x0000000800047c02 */ /* 0x002fe40008000f00 */
[----:B------:R-:W-:Y:S02]  /*53e0*/  MOV R5, UR9 ;  /* 0x0000000900057c02 */ /* 0x000fe40008000f00 */
[----:B---3--:R-:W-:Y:S01]  /*53f0*/  MOV R7, UR7 ;  /* 0x0000000700077c02 */ /* 0x008fe20008000f00 */
[----:B------:R-:W-:Y:S01]  /*5400*/  IMAD.U32 R6, RZ, RZ, UR6 ;  /* 0x00000006ff067e24 */ /* 0x000fe2000f8e00ff */
[----:B----4-:R-:W-:Y:S01]  /*5410*/  MOV R11, UR5 ;  /* 0x00000005000b7c02 */ /* 0x010fe20008000f00 */
[----:B------:R-:W-:Y:S02]  /*5420*/  IMAD.U32 R10, RZ, RZ, UR4 ;  /* 0x00000004ff0a7e24 */ /* 0x000fe4000f8e00ff */
[----:B------:R-:W-:Y:S07]  /*5430*/  LEPC R20, `(.L_x_83) ;  /* 0x000000001014794e */ /* 0x000fee0000000000 */
[----:B--2---:R-:W-:Y:S05]  /*5440*/  CALL.ABS.NOINC R2 ;  /* 0x0000000002007343 */ /* 0x004fea0003c00000 */
.L_x_83:
[----:B------:R-:W-:Y:S05]  /*5450*/  BSYNC.RECONVERGENT B6 ;  /* 0x0000000000067941 */ /* 0x000fea0003800200 */
.L_x_82:
[----:B------:R-:W-:Y:S01]  /*5460*/  ISETP.NE.U32.AND P4, PT, R150, RZ, PT ;  /* 0x000000ff9600720c */ /* 0x000fe20003f85070 */
[----:B------:R-:W-:Y:S01]  /*5470*/  UISETP.NE.AND UP2, UPT, UR50, URZ, UPT ;  /* 0x000000ff3200728c */ /* 0x000fe2000bf45270 */
[----:B------:R-:W-:Y:S01]  /*5480*/  ISETP.NE.U32.AND P2, PT, RZ, UR38, PT ;  /* 0x00000026ff007c0c */ /* 0x000fe2000bf45070 */
[----:B------:R-:W-:Y:S01]  /*5490*/  UISETP.NE.U32.AND UP1, UPT, UR46, URZ, UPT ;  /* 0x000000ff2e00728c */ /* 0x000fe2000bf25070 */
[----:B------:R-:W-:Y:S01]  /*54a0*/  ISETP.NE.AND.EX P4, PT, R151, RZ, PT, P4 ;  /* 0x000000ff9700720c */ /* 0x000fe20003f85340 */
[----:B------:R-:W-:Y:S01]  /*54b0*/  UPLOP3.LUT UP0, UPT, UPT, UPT, UPT, 0x40, 0x4 ;  /* 0x000000000004789c */ /* 0x000fe20003f0e870 */
[----:B------:R-:W-:Y:S01]  /*54c0*/  ISETP.NE.AND.EX P2, PT, RZ, UR39, PT, P2 ;  /* 0x00000027ff007c0c */ /* 0x000fe2000bf45320 */
[----:B------:R-:W-:Y:S01]  /*54d0*/  UISETP.NE.AND.EX UP1, UPT, UR47, URZ, UPT, UP1 ;  /* 0x000000ff2f00728c */ /* 0x000fe2000bf25310 */
[----:B------:R-:W-:Y:S04]  /*54e0*/  PLOP3.LUT P1, PT, PT, PT, UP2, 0x80, 0x8 ;  /* 0x000000000008781c */ /* 0x000fe80003f2f028 */
[----:B------:R-:W-:Y:S06]  /*54f0*/  @UP2 UPLOP3.LUT UP0, UPT, UPT, UPT, UP1, 0x80, 0x8 ;  /* 0x000000000008289c */ /* 0x000fec0003f0f010 */
[----:B------:R-:W-:Y:S01]  /*5500*/  PLOP3.LUT P0, PT, PT, PT, UP0, 0x80, 0x8 ;  /* 0x000000000008781c */ /* 0x000fe20003f0f008 */
[----:B------:R-:W-:Y:S01]  /*5510*/  @!UPT UIADD3 URZ, UPT, UPT, URZ, URZ, URZ ;  /* 0x000000fffffff290 */ /* 0x000fe2000fffe0ff */
[----:B------:R-:W-:Y:S11]  /*5520*/  BRA.U !UP1, `(.L_x_85) ;  /* 0x0000000109387547 */ /* 0x000ff6000b800000 */
[----:B------:R-:W-:Y:S01]  /*5530*/  UISETP.NE.U32.AND UP0, UPT, UR38, URZ, UPT ;  /* 0x000000ff2600728c */ /* 0x000fe2000bf05070 */
[----:B------:R-:W-:Y:S02]  /*5540*/  HFMA2 R0, -RZ, RZ, 0, 5.9604644775390625e-08 ;  /* 0x00000001ff007431 */ /* 0x000fe400000001ff */
[----:B------:R-:W-:Y:S01]  /*5550*/  IMAD.MOV.U32 R155, RZ, RZ, 0x1 ;  /* 0x00000001ff9b7424 */ /* 0x000fe200078e00ff */
[----:B------:R-:W-:Y:S06]  /*5560*/  UISETP.NE.AND.EX UP0, UPT, UR39, URZ, UPT, UP0 ;  /* 0x000000ff2700728c */ /* 0x000fec000bf05300 */
[----:B------:R-:W-:Y:S05]  /*5570*/  PLOP3.LUT P3, PT, PT, PT, UP0, 0x80, 0x8 ;  /* 0x000000000008781c */ /* 0x000fea0003f6f008 */
[----:B------:R-:W1:Y:S01]  /*5580*/  @UP0 LDCU.64 UR6, c[0x0][0x888] ;  /* 0x00011100ff0607ac */ /* 0x000e620008000a00 */
[----:B------:R-:W-:Y:S07]  /*5590*/  @UP0 UIMAD UR4, UR44, UR46, URZ ;  /* 0x0000002e2c0402a4 */ /* 0x000fee000f8e02ff */
[----:B------:R-:W-:Y:S01]  /*55a0*/  @!P3 PRMT R155, R0, 0x7610, R155 ;  /* 0x00007610009bb816 */ /* 0x000fe2000000009b */
[----:B-1----:R-:W-:Y:S03]  /*55b0*/  @UP0 UIMAD.WIDE UR6, UR4, 0x4, UR6 ;  /* 0x00000004040608a5 */ /* 0x002fe6000f8e0206 */
[----:B------:R-:W1:Y:S03]  /*55c0*/  @!UP0 LDCU UR4, c[0x0][0x880] ;  /* 0x00011000ff0487ac */ /* 0x000e660008000800 */
[----:B------:R-:W-:Y:S01]  /*55d0*/  IMAD.U32 R2, RZ, RZ, UR6 ;  /* 0x00000006ff027e24 */ /* 0x000fe2000f8e00ff */
[----:B------:R-:W-:Y:S05]  /*55e0*/  MOV R3, UR7 ;  /* 0x0000000700037c02 */ /* 0x000fea0008000f00 */
[----:B-----5:R2:W5:Y:S02]  /*55f0*/  @P3 LDG.E R81, desc[UR48][R2.64] ;  /* 0x0000003002513981 */ /* 0x020564000c1e1900 */
[----:B-12---:R-:W-:Y:S02]  /*5600*/  @!P3 IMAD.U32 R81, RZ, RZ, UR4 ;  /* 0x00000004ff51be24 */ /* 0x006fe4000f8e00ff */
.L_x_85:
[----:B------:R-:W-:Y:S05]  /*5610*/  @!P4 BRA `(.L_x_86) ;  /* 0x000000000020c947 */ /* 0x000fea0003800000 */
[----:B------:R-:W-:Y:S04]  /*5620*/  ISETP.NE.U32.AND P3, PT, R148, RZ, PT ;  /* 0x000000ff9400720c */ /* 0x000fe80003f65070 */
[----:B------:R-:W-:Y:S11]  /*5630*/  ISETP.NE.AND.EX P3, PT, R149, RZ, PT, P3 ;  /* 0x000000ff9500720c */ /* 0x000ff60003f65330 */
[----:B------:R-:W-:Y:S02]  /*5640*/  @!UPT UIADD3 URZ, UPT, UPT, URZ, URZ, URZ ;  /* 0x000000fffffff290 */ /* 0x000fe4000fffe0ff */
[----:B------:R-:W1:Y:S01]  /*5650*/  @P3 LDC.64 R2, c[0x0][0x8a8] ;  /* 0x00022a00ff023b82 */ /* 0x000e620000000a00 */
[----:B------:R-:W-:Y:S04]  /*5660*/  @P3 IMAD R0, R150, UR44, RZ ;  /* 0x0000002c96003c24 */ /* 0x000fe8000f8e02ff */
[----:B-1----:R-:W-:Y:S05]  /*5670*/  @P3 IMAD.WIDE R2, R0, 0x4, R2 ;  /* 0x0000000400023825 */ /* 0x002fea00078e0202 */
[----:B-----5:R1:W5:Y:S02]  /*5680*/  @P3 LDG.E R78, desc[UR48][R2.64] ;  /* 0x00000030024e3981 */ /* 0x020364000c1e1900 */
[----:B-1----:R-:W2:Y:S02]  /*5690*/  @!P3 LDC R78, c[0x0][0x8a0] ;  /* 0x00022800ff4ebb82 */ /* 0x002ea40000000800 */
.L_x_86:
[----:B-----5:R-:W-:Y:S01]  /*56a0*/  FSETP.NEU.AND P3, PT, R81, RZ, PT ;  /* 0x000000ff5100720b */ /* 0x020fe20003f6d000 */
[----:B------:R-:W-:Y:S01]  /*56b0*/  IMAD.SHL.U32 R178, R160, 0x2, RZ ;  /* 0x00000002a0b27824 */ /* 0x000fe200078e00ff */
[----:B------:R-:W-:Y:S01]  /*56c0*/  SEL R3, RZ, 0xffffffff, P2 ;  /* 0xffffffffff037807 */ /* 0x000fe20001000000 */
[----:B------:R-:W-:Y:S01]  /*56d0*/  IMAD.SHL.U32 R100, R168, 0x10, RZ ;  /* 0x00000010a8647824 */ /* 0x000fe200078e00ff */
[----:B------:R-:W-:Y:S01]  /*56e0*/  @P1 LOP3.LUT P2, RZ, R155, 0xff, RZ, 0xc0, !PT ;  /* 0x000000ff9bff1812 */ /* 0x000fe2000784c0ff */
[----:B------:R-:W-:Y:S01]  /*56f0*/  VIADD R179, R178, UR36 ;  /* 0x00000024b2b37c36 */ /* 0x000fe20008000000 */
[----:B------:R-:W-:Y:S01]  /*5700*/  @P1 SEL R2, RZ, 0xffffffff, P3 ;  /* 0xffffffffff021807 */ /* 0x000fe20001800000 */
[----:B------:R-:W-:Y:S01]  /*5710*/  IMAD.SHL.U32 R102, R169, 0x10, RZ ;  /* 0x00000010a9667824 */ /* 0x000fe200078e00ff */
[----:B------:R-:W-:Y:S01]  /*5720*/  LOP3.LUT R167, R167, 0x1, RZ, 0x3c, !PT ;  /* 0x00000001a7a77812 */ /* 0x000fe200078e3cff */
[----:B------:R-:W-:Y:S01]  /*5730*/  IMAD.IADD R175, R179, 0x1, R100 ;  /* 0x00000001b3af7824 */ /* 0x000fe200078e0264 */
[----:B------:R-:W-:Y:S01]  /*5740*/  @P0 SEL R2, R3, R2, !P2 ;  /* 0x0000000203020207 */ /* 0x000fe20005000000 */
[----:B------:R-:W-:Y:S01]  /*5750*/  BSSY B1, `(.L_x_87) ;  /* 0x000004f000017945 */ /* 0x000fe20003800000 */
[----:B------:R-:W-:Y:S01]  /*5760*/  LEA R87, R76, UR36, 0x3 ;  /* 0x000000244c577c11 */ /* 0x000fe2000f8e18ff */
[----:B------:R-:W-:Y:S01]  /*5770*/  IMAD.MOV.U32 R103, RZ, RZ, 0x1 ;  /* 0x00000001ff677424 */ /* 0x000fe200078e00ff */
[----:B------:R-:W-:Y:S01]  /*5780*/  @P1 LOP3.LUT R2, R2, 0x1, RZ, 0xc0, !PT ;  /* 0x0000000102021812 */ /* 0x000fe200078ec0ff */
[----:B------:R-:W-:Y:S01]  /*5790*/  IMAD R80, R76, 0x100, R79 ;  /* 0x000001004c507824 */ /* 0x000fe200078e024f */
[----:B------:R-:W-:Y:S01]  /*57a0*/  SHF.L.U32 R0, R166, 0x1f, RZ ;  /* 0x0000001fa6007819 */ /* 0x000fe200000006ff */
[----:B------:R-:W-:Y:S01]  /*57b0*/  IMAD.MOV.U32 R101, RZ, RZ, RZ ;  /* 0x000000ffff657224 */ /* 0x000fe200078e00ff */
[----:B------:R-:W-:Y:S02]  /*57c0*/  ISETP.NE.U32.OR P5, PT, R2, 0x1, !P1 ;  /* 0x000000010200780c */ /* 0x000fe40004fa5470 */
[----:B------:R-:W-:Y:S02]  /*57d0*/  CS2R R146, SRZ ;  /* 0x0000000000927805 */ /* 0x000fe4000001ff00 */
[----:B------:R-:W-:Y:S02]  /*57e0*/  PLOP3.LUT P2, PT, PT, PT, UP1, 0x80, 0x8 ;  /* 0x000000000008781c */ /* 0x000fe40003f4f018 */
[----:B------:R-:W-:Y:S02]  /*57f0*/  CS2R R144, SRZ ;  /* 0x0000000000907805 */ /* 0x000fe4000001ff00 */
[----:B------:R-:W-:Y:S02]  /*5800*/  SEL R2, RZ, 0xffffffff, P3 ;  /* 0xffffffffff027807 */ /* 0x000fe40001800000 */
[----:B------:R-:W-:Y:S02]  /*5810*/  CS2R R138, SRZ ;  /* 0x00000000008a7805 */ /* 0x000fe4000001ff00 */
[----:B------:R-:W-:Y:S02]  /*5820*/  LOP3.LUT P3, R172, R155, 0xff, RZ, 0xc0, !PT ;  /* 0x000000ff9bac7812 */ /* 0x000fe4000786c0ff */
[----:B------:R-:W-:Y:S02]  /*5830*/  CS2R R136, SRZ ;  /* 0x0000000000887805 */ /* 0x000fe4000001ff00 */
[----:B------:R-:W-:Y:S02]  /*5840*/  P2R R176, PR, RZ, 0x20 ;  /* 0x00000020ffb07803 */ /* 0x000fe40000000000 */
[----:B------:R-:W-:Y:S02]  /*5850*/  CS2R R130, SRZ ;  /* 0x0000000000827805 */ /* 0x000fe4000001ff00 */
[----:B------:R-:W-:Y:S02]  /*5860*/  CS2R R128, SRZ ;  /* 0x0000000000807805 */ /* 0x000fe4000001ff00 */
[----:B------:R-:W-:Y:S02]  /*5870*/  CS2R R122, SRZ ;  /* 0x00000000007a7805 */ /* 0x000fe4000001ff00 */
[----:B------:R-:W-:Y:S02]  /*5880*/  CS2R R120, SRZ ;  /* 0x0000000000787805 */ /* 0x000fe4000001ff00 */
[----:B------:R-:W-:Y:S02]  /*5890*/  @P5 SHF.L.U32 R4, R167, 0x1f, RZ ;  /* 0x0000001fa7045819 */ /* 0x000fe400000006ff */
[----:B------:R-:W-:Y:S02]  /*58a0*/  CS2R R114, SRZ ;  /* 0x0000000000727805 */ /* 0x000fe4000001ff00 */
[----:B------:R-:W-:Y:S02]  /*58b0*/  @P2 SEL R2, R3, R2, !P3 ;  /* 0x0000000203022207 */ /* 0x000fe40005800000 */
[----:B------:R-:W-:Y:S01]  /*58c0*/  CS2R R112, SRZ ;  /* 0x0000000000707805 */ /* 0x000fe2000001ff00 */
[----:B------:R-:W1:Y:S01]  /*58d0*/  @P5 SYNCS.PHASECHK.TRANS64.TRYWAIT P1, [UR36+0x30], R4 ;  /* 0x00003004ff0055a7 */ /* 0x000e620008021124 */
[----:B------:R-:W-:Y:S02]  /*58e0*/  CS2R R106, SRZ ;  /* 0x00000000006a7805 */ /* 0x000fe4000001ff00 */
[----:B------:R-:W-:Y:S02]  /*58f0*/  LOP3.LUT R2, R2, 0x1, RZ, 0xc0, !PT ;  /* 0x0000000102027812 */ /* 0x000fe400078ec0ff */
[----:B------:R-:W-:Y:S02]  /*5900*/  CS2R R104, SRZ ;  /* 0x0000000000687805 */ /* 0x000fe4000001ff00 */
[----:B------:R-:W-:Y:S02]  /*5910*/  CS2R R98, SRZ ;  /* 0x0000000000627805 */ /* 0x000fe4000001ff00 */
[----:B------:R-:W-:Y:S02]  /*5920*/  CS2R R96, SRZ ;  /* 0x0000000000607805 */ /* 0x000fe4000001ff00 */
[----:B------:R-:W-:Y:S02]  /*5930*/  ISETP.NE.U32.AND P4, PT, R2, 0x1, PT ;  /* 0x000000010200780c */ /* 0x000fe40003f85070 */
[----:B------:R-:W-:Y:S02]  /*5940*/  CS2R R90, SRZ ;  /* 0x00000000005a7805 */ /* 0x000fe4000001ff00 */
[----:B------:R-:W-:Y:S01]  /*5950*/  CS2R R88, SRZ ;  /* 0x0000000000587805 */ /* 0x000fe2000001ff00 */
[----:B------:R-:W-:Y:S01]  /*5960*/  IMAD.IADD R177, R179, 0x1, R102 ;  /* 0x00000001b3b17824 */ /* 0x000fe200078e0266 */
[----:B------:R-:W-:Y:S01]  /*5970*/  P2R R108, PR, RZ, 0x10 ;  /* 0x00000010ff6c7803 */ /* 0x000fe20000000000 */
[----:B------:R-:W-:Y:S01]  /*5980*/  IMAD.IADD R174, R102, 0x1, R175 ;  /* 0x0000000166ae7824 */ /* 0x000fe200078e02af */
[----:B------:R3:W4:Y:S01]  /*5990*/  SYNCS.PHASECHK.TRANS64.TRYWAIT P0, [R87+URZ+0xa0], R0 ;  /* 0x0000a000570075a7 */ /* 0x00072200080011ff */
[----:B-1----:R-:W-:Y:S01]  /*59a0*/  @P5 SEL R103, RZ, 0x1, !P1 ;  /* 0x00000001ff675807 */ /* 0x002fe20004800000 */
[----:B---3--:R-:W-:Y:S06]  /*59b0*/  @!P5 BRA `(.L_x_88) ;  /* 0x0000000000a0d947 */ /* 0x008fec0003800000 */
[----:B------:R-:W-:Y:S01]  /*59c0*/  @P4 IMAD.MOV.U32 R2, RZ, RZ, -0x10 ;  /* 0xfffffff0ff024424 */ /* 0x000fe200078e00ff */
[----:B------:R-:W-:Y:S01]  /*59d0*/  ISETP.NE.AND P1, PT, R103, RZ, PT ;  /* 0x000000ff6700720c */ /* 0x000fe20003f25270 */
[----:B------:R-:W-:Y:S01]  /*59e0*/  BSSY B0, `(.L_x_89) ;  /* 0x0000010000007945 */ /* 0x000fe20003800000 */
[----:B------:R-:W-:Y:S02]  /*59f0*/  ISETP.NE.U32.AND P5, PT, R161, 0x1, PT ;  /* 0x00000001a100780c */ /* 0x000fe40003fa5070 */
[----:B------:R-:W-:Y:S02]  /*5a00*/  CS2R R98, SRZ ;  /* 0x0000000000627805 */ /* 0x000fe4000001ff00 */
[----:B------:R-:W-:Y:S02]  /*5a10*/  CS2R R96, SRZ ;  /* 0x0000000000607805 */ /* 0x000fe4000001ff00 */
[----:B------:R-:W-:Y:S02]  /*5a20*/  CS2R R114, SRZ ;  /* 0x0000000000727805 */ /* 0x000fe4000001ff00 */
[----:B------:R-:W-:Y:S02]  /*5a30*/  @P4 SEL R2, R2, 0x10, !P5 ;  /* 0x0000001002024807 */ /* 0x000fe40006800000 */
[----:B------:R-:W-:Y:S02]  /*5a40*/  CS2R R112, SRZ ;  /* 0x0000000000707805 */ /* 0x000fe4000001ff00 */
[----:B------:R-:W-:Y:S02]  /*5a50*/  CS2R R130, SRZ ;  /* 0x0000000000827805 */ /* 0x000fe4000001ff00 */
[----:B------:R-:W-:Y:S01]  /*5a60*/  CS2R R128, SRZ ;  /* 0x0000000000807805 */ /* 0x000fe2000001ff00 */
[----:B------:R-:W-:Y:S02]  /*5a70*/  @P4 IMAD.IADD R7, R179, 0x1, R2 ;  /* 0x00000001b3074824 */ /* 0x000fe400078e0202 */
[C---:B------:R-:W-:Y:S02]  /*5a80*/  @P4 IMAD.IADD R6, R2.reuse, 0x1, R177 ;  /* 0x0000000102064824 */ /* 0x040fe400078e02b1 */
[----:B------:R-:W-:Y:S01]  /*5a90*/  @P4 IMAD.IADD R5, R2, 0x1, R175 ;  /* 0x0000000102054824 */ /* 0x000fe200078e02af */
[----:B------:R-:W-:Y:S06]  /*5aa0*/  @P1 BRA `(.L_x_90) ;  /* 0x00000000000c1947 */ /* 0x000fec0003800000 */
[----:B------:R-:W-:Y:S04]  /*5ab0*/  SHF.L.U32 R4, R167, 0x1f, RZ ;  /* 0x0000001fa7047819 */ /* 0x000fe800000006ff */
[----:B------:R-:W1:Y:S02]  /*5ac0*/  SYNCS.PHASECHK.TRANS64.TRYWAIT P1, [UR36+0x30], R4 ;  /* 0x00003004ff0075a7 */ /* 0x000e640008021124 */
[----:B-1----:R-:W-:Y:S05]  /*5ad0*/  @!P1 BRA `(.L_x_91) ;  /* 0x0000005c00189947 */ /* 0x002fea0003800000 */
.L_x_90:
[----:B------:R-:W-:Y:S05]  /*5ae0*/  BSYNC B0 ;  /* 0x0000000000007941 */ /* 0x000fea0003800000 */
.L_x_89:
[----:B------:R-:W-:Y:S01]  /*5af0*/  ISETP.NE.AND P1, PT, R108, RZ, PT ;  /* 0x000000ff6c00720c */ /* 0x000fe20003f25270 */
[----:B------:R-:W-:Y:S01]  /*5b00*/  IMAD.MOV.U32 R147, RZ, RZ, RZ ;  /* 0x000000ffff937224 */ /* 0x000fe200078e00ff */
[----:B------:R-:W-:Y:S02]  /*5b10*/  CS2R R144, SRZ ;  /* 0x0000000000907805 */ /* 0x000fe4000001ff00 */
[----:B------:R-:W-:Y:S02]  /*5b20*/  CS2R R90, SRZ ;  /* 0x00000000005a7805 */ /* 0x000fe4000001ff00 */
[----:B------:R-:W-:Y:S02]  /*5b30*/  CS2R R88, SRZ ;  /* 0x0000000000587805 */ /* 0x000fe4000001ff00 */
[----:B------:R-:W-:Y:S02]  /*5b40*/  CS2R R106, SRZ ;  /* 0x00000000006a7805 */ /* 0x000fe4000001ff00 */
[----:B------:R-:W-:Y:S02]  /*5b50*/  CS2R R104, SRZ ;  /* 0x0000000000687805 */ /* 0x000fe4000001ff00 */
[----:B------:R-:W-:Y:S02]  /*5b60*/  CS2R R122, SRZ ;  /* 0x00000000007a7805 */ /* 0x000fe4000001ff00 */
[----:B------:R-:W-:Y:S02]  /*5b70*/  CS2R R120, SRZ ;  /* 0x0000000000787805 */ /* 0x000fe4000001ff00 */
[----:B------:R-:W-:Y:S02]  /*5b80*/  CS2R R138, SRZ ;  /* 0x00000000008a7805 */ /* 0x000fe4000001ff00 */
[----:B------:R-:W-:Y:S01]  /*5b90*/  CS2R R136, SRZ ;  /* 0x0000000000887805 */ /* 0x000fe2000001ff00 */
[----:B------:R-:W-:Y:S01]  /*5ba0*/  IMAD.MOV.U32 R101, RZ, RZ, 0x1 ;  /* 0x00000001ff657424 */ /* 0x000fe200078e00ff */
[----:B------:R3:W1:Y:S01]  /*5bb0*/  @P1 LDS.128 R96, [R7+0x400] ;  /* 0x0004000007601984 */ /* 0x0006620000000c00 */
[----:B------:R-:W-:Y:S03]  /*5bc0*/  @P1 IMAD.IADD R2, R2, 0x1, R174 ;  /* 0x0000000102021824 */ /* 0x000fe600078e02ae */
[----:B------:R3:W1:Y:S04]  /*5bd0*/  @P1 LDS.128 R112, [R6+0x400] ;  /* 0x0004000006701984 */ /* 0x0006680000000c00 */
[----:B------:R3:W1:Y:S04]  /*5be0*/  @P1 LDS.128 R128, [R5+0x400] ;  /* 0x0004000005801984 */ /* 0x0006680000000c00 */
[----:B------:R3:W1:Y:S04]  /*5bf0*/  @P1 LDS.128 R144, [R2+0x400] ;  /* 0x0004000002901984 */ /* 0x0006680000000c00 */
[----:B------:R3:W1:Y:S04]  /*5c00*/  @P1 LDS.128 R88, [R178+UR36+0x400] ;  /* 0x00040024b2581984 */ /* 0x0006680008000c00 */
[----:B------:R3:W1:Y:S04]  /*5c10*/  @P1 LDS.128 R104, [R177+0x400] ;  /* 0x00040000b1681984 */ /* 0x0006680000000c00 */
[----:B------:R3:W1:Y:S04]  /*5c20*/  @P1 LDS.128 R120, [R175+0x400] ;  /* 0x00040000af781984 */ /* 0x0006680000000c00 */
[----:B------:R3:W1:Y:S02]  /*5c30*/  @P1 LDS.128 R136, [R174+0x400] ;  /* 0x00040000ae881984 */ /* 0x0006640000000c00 */
.L_x_88:
[----:B------:R-:W-:Y:S05]  /*5c40*/  BSYNC B1 ;  /* 0x0000000000017941 */ /* 0x000fea0003800000 */
.L_x_87:
[----:B-1----:R-:W-:Y:S04]  /*5c50*/  SHF.R.U32.HI R3, RZ, 0x15, R80 ;  /* 0x00000015ff037819 */ /* 0x002fe80000011650 */
[----:B------:R-:W-:Y:S01]  /*5c60*/  LOP3.LUT P1, RZ, R3, 0x3, R162, 0x48, !PT ;  /* 0x0000000303ff7812 */ /* 0x000fe200078248a2 */
[----:B------:R-:W-:Y:S01]  /*5c70*/  @!UPT UIADD3 URZ, UPT, UPT, URZ, URZ, URZ ;  /* 0x000000fffffff290 */ /* 0x000fe2000fffe0ff */
[----:B----4-:R-:W-:Y:S11]  /*5c80*/  @P0 BRA `(.L_x_92) ;  /* 0x0000000000080947 */ /* 0x010ff60003800000 */
[----:B------:R-:W1:Y:S02]  /*5c90*/  SYNCS.PHASECHK.TRANS64.TRYWAIT P0, [R87+URZ+0xa0], R0 ;  /* 0x0000a000570075a7 */ /* 0x000e6400080011ff */
[----:B-1----:R-:W-:Y:S05]  /*5ca0*/  @!P0 BRA `(.L_x_93) ;  /* 0x0000005800bc8947 */ /* 0x002fea0003800000 */
.L_x_92:
[----:B------:R-:W-:Y:S05]  /*5cb0*/  @!P1 BRA `(.L_x_94) ;  /* 0x0000000000409947 */ /* 0x000fea0003800000 */
[----:B------:R-:W4:Y:S01]  /*5cc0*/  LDCU.64 UR8, c[0x4][0x70] ;  /* 0x01000e00ff0877ac */ /* 0x000f220008000a00 */
[----:B------:R-:W-:Y:S01]  /*5cd0*/  MOV R3, 0x0 ;  /* 0x0000000000037802 */ /* 0x000fe20000000f00 */
[----:B------:R-:W-:Y:S02]  /*5ce0*/  HFMA2 R12, -RZ, RZ, 0, 5.9604644775390625e-08 ;  /* 0x00000001ff0c7431 */ /* 0x000fe400000001ff */
[----:B------:R-:W-:Y:S02]  /*5cf0*/  IMAD.MOV.U32 R8, RZ, RZ, 0x192 ;  /* 0x00000192ff087424 */ /* 0x000fe400078e00ff */
[----:B------:R-:W-:Y:S01]  /*5d00*/  IMAD.MOV.U32 R13, RZ, RZ, RZ ;  /* 0x000000ffff0d7224 */ /* 0x000fe200078e00ff */
[----:B------:R-:W5:Y:S01]  /*5d10*/  LDCU.64 UR6, c[0x4][0x78] ;  /* 0x01000f00ff0677ac */ /* 0x000f620008000a00 */
[----:B---3--:R-:W3:Y:S01]  /*5d20*/  LDC.64 R2, c[0x4][R3] ;  /* 0x0100000003027b82 */ /* 0x008ee20000000a00 */
[----:B------:R-:W1:Y:S01]  /*5d30*/  LDCU.64 UR4, c[0x4][0x10] ;  /* 0x01000200ff0477ac */ /* 0x000e620008000a00 */
[----:B----4-:R-:W-:Y:S01]  /*5d40*/  MOV R5, UR9 ;  /* 0x0000000900057c02 */ /* 0x010fe20008000f00 */
[----:B------:R-:W-:Y:S01]  /*5d50*/  IMAD.U32 R4, RZ, RZ, UR8 ;  /* 0x00000008ff047e24 */ /* 0x000fe2000f8e00ff */
[----:B-----5:R-:W-:Y:S01]  /*5d60*/  MOV R7, UR7 ;  /* 0x0000000700077c02 */ /* 0x020fe20008000f00 */
[----:B------:R-:W-:Y:S01]  /*5d70*/  IMAD.U32 R6, RZ, RZ, UR6 ;  /* 0x00000006ff067e24 */ /* 0x000fe2000f8e00ff */
[----:B-1----:R-:W-:Y:S01]  /*5d80*/  MOV R11, UR5 ;  /* 0x00000005000b7c02 */ /* 0x002fe20008000f00 */
[----:B------:R-:W-:Y:S02]  /*5d90*/  IMAD.U32 R10, RZ, RZ, UR4 ;  /* 0x00000004ff0a7e24 */ /* 0x000fe4000f8e00ff */
[----:B------:R-:W-:Y:S07]  /*5da0*/  LEPC R20, `(.L_x_94) ;  /* 0x000000001014794e */ /* 0x000fee0000000000 */
[----:B--23--:R-:W-:Y:S05]  /*5db0*/  CALL.ABS.NOINC R2 ;  /* 0x0000000002007343 */ /* 0x00cfea0003c00000 */
.L_x_94:
[----:B------:R-:W-:Y:S05]  /*5dc0*/  WARPSYNC.ALL ;  /* 0x0000000000007948 */ /* 0x000fea0003800000 */
[----:B------:R-:W-:Y:S01]  /*5dd0*/  R2UR UR4, R80 ;  /* 0x00000000500472ca */ /* 0x000fe200000e0000 */
[--C-:B------:R-:W-:Y:S01]  /*5de0*/  HADD2.F32 R82, -RZ, R88.reuse.H0_H0 ;  /* 0x20000058ff527230 */ /* 0x100fe20000004100 */
[----:B------:R-:W-:Y:S01]  /*5df0*/  MOV R110, 0xfffffff0 ;  /* 0xfffffff0006e7802 */ /* 0x000fe20000000f00 */
[----:B------:R-:W-:Y:S01]  /*5e00*/  HADD2.F32 R83, -RZ, R88.H1_H1 ;  /* 0x30000058ff537230 */ /* 0x000fe20000004100 */
[----:B------:R-:W-:Y:S01]  /*5e10*/  ISETP.NE.U32.AND P6, PT, R161, 0x1, PT ;  /* 0x00000001a100780c */ /* 0x000fe20003fc5070 */
[----:B------:R-:W-:Y:S01]  /*5e20*/  HADD2.F32 R84, -RZ, R89.H1_H1 ;  /* 0x30000059ff547230 */ /* 0x000fe20000004100 */
[----:B------:R-:W-:Y:S01]  /*5e30*/  ISETP.NE.AND P0, PT, R170, RZ, PT ;  /* 0x000000ffaa00720c */ /* 0x000fe20003f05270 */
[--C-:B------:R-:W-:Y:S01]  /*5e40*/  HADD2.F32 R85, -RZ, R107.reuse.H0_H0 ;  /* 0x2000006bff557230 */ /* 0x100fe20000004100 */
[----:B------:R-:W-:Y:S01]  /*5e50*/  SEL R110, R110, 0x10, !P6 ;  /* 0x000000106e6e7807 */ /* 0x000fe20007000000 */
[----:B------:R-:W-:Y:S01]  /*5e60*/  HADD2.F32 R86, -RZ, R107.H1_H1 ;  /* 0x3000006bff567230 */ /* 0x000fe20000004100 */
[----:B------:R-:W-:Y:S02]  /*5e70*/  BSSY.RECONVERGENT B0, `(.L_x_95) ;  /* 0x00000fb000007945 */ /* 0x000fe40003800200 */
[----:B------:R-:W-:Y:S01]  /*5e80*/  IADD3 R179, PT, PT, R179, R110, RZ ;  /* 0x0000006eb3b37210 */ /* 0x000fe20007ffe0ff */
[----:B---3--:R-:W1:Y:S01]  /*5e90*/  LDTM.x64 R4, tmem[UR4] ;  /* 0x00000004000479ee */ /* 0x008e620008340000 */
[C---:B------:R-:W-:Y:S02]  /*5ea0*/  IADD3 R180, PT, PT, R110.reuse, R177, RZ ;  /* 0x000000b16eb47210 */ /* 0x040fe40007ffe0ff */
[C---:B------:R-:W-:Y:S02]  /*5eb0*/  IADD3 R182, PT, PT, R110.reuse, R175, RZ ;  /* 0x000000af6eb67210 */ /* 0x040fe40007ffe0ff */
[----:B------:R-:W-:Y:S01]  /*5ec0*/  IADD3 R181, PT, PT, R110, R174, RZ ;  /* 0x000000ae6eb57210 */ /* 0x000fe20007ffe0ff */
[C---:B-12---:R-:W-:Y:S01]  /*5ed0*/  FMUL R0, R78.reuse, R4 ;  /* 0x000000044e007220 */ /* 0x046fe20000400000 */
[C---:B------:R-:W-:Y:S01]  /*5ee0*/  FMUL R2, R78.reuse, R5 ;  /* 0x000000054e027220 */ /* 0x040fe20000400000 */
[C---:B------:R-:W-:Y:S01]  /*5ef0*/  FMUL R3, R78.reuse, R6 ;  /* 0x000000064e037220 */ /* 0x040fe20000400000 */
[C---:B------:R-:W-:Y:S01]  /*5f00*/  FMUL R7, R78.reuse, R7 ;  /* 0x000000074e077220 */ /* 0x040fe20000400000 */
[C---:B------:R-:W-:Y:S01]  /*5f10*/  FFMA R0, R81.reuse, R82, R0 ;  /* 0x0000005251007223 */ /* 0x040fe20000000000 */
[----:B------:R-:W-:Y:S02]  /*5f20*/  HADD2.F32 R82, -RZ, R89.H0_H0 ;  /* 0x20000059ff527230 */ /* 0x000fe40000004100 */
[C---:B------:R-:W-:Y:S01]  /*5f30*/  FFMA R2, R81.reuse, R83, R2 ;  /* 0x0000005351027223 */ /* 0x040fe20000000002 */
[--C-:B------:R-:W-:Y:S02]  /*5f40*/  HADD2.F32 R83, -RZ, R90.reuse.H0_H0 ;  /* 0x2000005aff537230 */ /* 0x100fe40000004100 */
[C---:B------:R-:W-:Y:S01]  /*5f50*/  FMUL R4, R78.reuse, R8 ;  /* 0x000000084e047220 */ /* 0x040fe20000400000 */
[----:B------:R-:W-:Y:S01]  /*5f60*/  FMUL R5, R78, R9 ;  /* 0x000000094e057220 */ /* 0x000fe20000400000 */
[C---:B------:R-:W-:Y:S01]  /*5f70*/  FFMA R3, R81.reuse, R82, R3 ;  /* 0x0000005251037223 */ /* 0x040fe20000000003 */
[----:B------:R-:W-:Y:S01]  /*5f80*/  HADD2.F32 R82, -RZ, R90.H1_H1 ;  /* 0x3000005aff527230 */ /* 0x000fe20000004100 */
[----:B------:R-:W-:Y:S01]  /*5f90*/  F2FP.F16.F32.PACK_AB R92, R2, R0 ;  /* 0x00000000025c723e */ /* 0x000fe200000000ff */
[C---:B------:R-:W-:Y:S01]  /*5fa0*/  FFMA R7, R81.reuse, R84, R7 ;  /* 0x0000005451077223 */ /* 0x040fe20000000007 */
[C---:B------:R-:W-:Y:S01]  /*5fb0*/  FFMA R4, R81.reuse, R83, R4 ;  /* 0x0000005351047223 */ /* 0x040fe20000000004 */
[--C-:B------:R-:W-:Y:S02]  /*5fc0*/  HADD2.F32 R83, -RZ, R91.reuse.H0_H0 ;  /* 0x2000005bff537230 */ /* 0x100fe40000004100 */
[----:B------:R-:W-:Y:S01]  /*5fd0*/  FFMA R5, R81, R82, R5 ;  /* 0x0000005251057223 */ /* 0x000fe20000000005 */
[C---:B------:R-:W-:Y:S01]  /*5fe0*/  FMUL R6, R78.reuse, R10 ;  /* 0x0000000a4e067220 */ /* 0x040fe20000400000 */
[----:B------:R-:W-:Y:S01]  /*5ff0*/  HADD2.F32 R82, -RZ, R91.H1_H1 ;  /* 0x3000005bff527230 */ /* 0x000fe20000004100 */
[----:B------:R-:W-:Y:S01]  /*6000*/  F2FP.F16.F32.PACK_AB R93, R7, R3 ;  /* 0x00000003075d723e */ /* 0x000fe200000000ff */
[C---:B------:R-:W-:Y:S01]  /*6010*/  FMUL R11, R78.reuse, R11 ;  /* 0x0000000b4e0b7220 */ /* 0x040fe20000400000 */
[----:B------:R-:W-:Y:S01]  /*6020*/  F2FP.F16.F32.PACK_AB R94, R5, R4 ;  /* 0x00000004055e723e */ /* 0x000fe200000000ff */
[C---:B------:R-:W-:Y:S01]  /*6030*/  FFMA R6, R81.reuse, R83, R6 ;  /* 0x0000005351067223 */ /* 0x040fe20000000006 */
[C---:B------:R-:W-:Y:S01]  /*6040*/  FMUL R8, R78.reuse, R12 ;  /* 0x0000000c4e087220 */ /* 0x040fe20000400000 */
[----:B------:R-:W-:Y:S01]  /*6050*/  FFMA R11, R81, R82, R11 ;  /* 0x00000052510b7223 */ /* 0x000fe2000000000b */
[--C-:B------:R-:W-:Y:S02]  /*6060*/  HADD2.F32 R82, -RZ, R96.reuse.H0_H0 ;  /* 0x20000060ff527230 */ /* 0x100fe40000004100 */
[C---:B------:R-:W-:Y:S01]  /*6070*/  FMUL R9, R78.reuse, R13 ;  /* 0x0000000d4e097220 */ /* 0x040fe20000400000 */
[----:B------:R-:W-:Y:S02]  /*6080*/  HADD2.F32 R84, -RZ, R96.H1_H1 ;  /* 0x30000060ff547230 */ /* 0x000fe40000004100 */
[C---:B------:R-:W-:Y:S01]  /*6090*/  FMUL R10, R78.reuse, R14 ;  /* 0x0000000e4e0a7220 */ /* 0x040fe20000400000 */
[--C-:B------:R-:W-:Y:S01]  /*60a0*/  HADD2.F32 R83, -RZ, R97.reuse.H0_H0 ;  /* 0x20000061ff537230 */ /* 0x100fe20000004100 */
[----:B------:R-:W-:Y:S01]  /*60b0*/  F2FP.F16.F32.PACK_AB R95, R11, R6 ;  /* 0x000000060b5f723e */ /* 0x000fe200000000ff */
[C---:B------:R-:W-:Y:S01]  /*60c0*/  FFMA R8, R81.reuse, R82, R8 ;  /* 0x0000005251087223 */ /* 0x040fe20000000008 */
[----:B------:R-:W-:Y:S02]  /*60d0*/  HADD2.F32 R82, -RZ, R97.H1_H1 ;  /* 0x30000061ff527230 */ /* 0x000fe40000004100 */
[C---:B------:R-:W-:Y:S01]  /*60e0*/  FFMA R9, R81.reuse, R84, R9 ;  /* 0x0000005451097223 */ /* 0x040fe20000000009 */
[----:B------:R-:W-:Y:S01]  /*60f0*/  FFMA R10, R81, R83, R10 ;  /* 0x00000053510a7223 */ /* 0x000fe2000000000a */
[----:B------:R1:W-:Y:S01]  /*6100*/  STS.128 [R178+UR36+0x400], R92 ;  /* 0x0004005cb2007988 */ /* 0x0003e20008000c24 */
[C---:B------:R-:W-:Y:S01]  /*6110*/  FMUL R15, R78.reuse, R15 ;  /* 0x0000000f4e0f7220 */ /* 0x040fe20000400000 */
[--C-:B------:R-:W-:Y:S01]  /*6120*/  HADD2.F32 R83, -RZ, R98.reuse.H0_H0 ;  /* 0x20000062ff537230 */ /* 0x100fe20000004100 */
[----:B------:R-:W-:Y:S01]  /*6130*/  F2FP.F16.F32.PACK_AB R116, R9, R8 ;  /* 0x000000080974723e */ /* 0x000fe200000000ff */
[----:B------:R-:W-:Y:S02]  /*6140*/  HADD2.F32 R84, -RZ, R98.H1_H1 ;  /* 0x30000062ff547230 */ /* 0x000fe40000004100 */
[----:B------:R-:W-:Y:S01]  /*6150*/  FFMA R15, R81, R82, R15 ;  /* 0x00000052510f7223 */ /* 0x000fe2000000000f */
[C---:B------:R-:W-:Y:S01]  /*6160*/  FMUL R12, R78.reuse, R16 ;  /* 0x000000104e0c7220 */ /* 0x040fe20000400000 */
[C---:B------:R-:W-:Y:S01]  /*6170*/  FMUL R13, R78.reuse, R17 ;  /* 0x000000114e0d7220 */ /* 0x040fe20000400000 */
[--C-:B------:R-:W-:Y:S02]  /*6180*/  HADD2.F32 R82, -RZ, R99.reuse.H0_H0 ;  /* 0x20000063ff527230 */ /* 0x100fe40000004100 */
[C---:B------:R-:W-:Y:S01]  /*6190*/  FMUL R14, R78.reuse, R18 ;  /* 0x000000124e0e7220 */ /* 0x040fe20000400000 */
[----:B------:R-:W-:Y:S01]  /*61a0*/  F2FP.F16.F32.PACK_AB R117, R15, R10 ;  /* 0x0000000a0f75723e */ /* 0x000fe200000000ff */
[C---:B------:R-:W-:Y:S01]  /*61b0*/  FFMA R12, R81.reuse, R83, R12 ;  /* 0x00000053510c7223 */ /* 0x040fe2000000000c */
[C---:B------:R-:W-:Y:S01]  /*61c0*/  FFMA R13, R81.reuse, R84, R13 ;  /* 0x00000054510d7223 */ /* 0x040fe2000000000d */
[----:B------:R-:W-:Y:S01]  /*61d0*/  FFMA R14, R81, R82, R14 ;  /* 0x00000052510e7223 */ /* 0x000fe2000000000e */
[----:B------:R-:W-:Y:S02]  /*61e0*/  HADD2.F32 R84, -RZ, R99.H1_H1 ;  /* 0x30000063ff547230 */ /* 0x000fe40000004100 */
[C---:B------:R-:W-:Y:S01]  /*61f0*/  FMUL R19, R78.reuse, R19 ;  /* 0x000000134e137220 */ /* 0x040fe20000400000 */
[--C-:B------:R-:W-:Y:S01]  /*6200*/  HADD2.F32 R82, -RZ, R104.reuse.H0_H0 ;  /* 0x20000068ff527230 */ /* 0x100fe20000004100 */
[----:B------:R-:W-:Y:S01]  /*6210*/  F2FP.F16.F32.PACK_AB R118, R13, R12 ;  /* 0x0000000c0d76723e */ /* 0x000fe200000000ff */
[C---:B------:R-:W-:Y:S01]  /*6220*/  FMUL R16, R78.reuse, R20 ;  /* 0x000000144e107220 */ /* 0x040fe20000400000 */
[C---:B------:R-:W-:Y:S01]  /*6230*/  FFMA R19, R81.reuse, R84, R19 ;  /* 0x0000005451137223 */ /* 0x040fe20000000013 */
[----:B------:R-:W-:Y:S02]  /*6240*/  HADD2.F32 R84, -RZ, R104.H1_H1 ;  /* 0x30000068ff547230 */ /* 0x000fe40000004100 */
[C---:B------:R-:W-:Y:S01]  /*6250*/  FMUL R17, R78.reuse, R21 ;  /* 0x000000154e117220 */ /* 0x040fe20000400000 */
[----:B------:R-:W-:Y:S01]  /*6260*/  FFMA R16, R81, R82, R16 ;  /* 0x0000005251107223 */ /* 0x000fe20000000010 */
[--C-:B------:R-:W-:Y:S01]  /*6270*/  HADD2.F32 R82, -RZ, R105.reuse.H0_H0 ;  /* 0x20000069ff527230 */ /* 0x100fe20000004100 */
[----:B------:R-:W-:Y:S01]  /*6280*/  F2FP.F16.F32.PACK_AB R119, R19, R14 ;  /* 0x0000000e1377723e */ /* 0x000fe200000000ff */
[----:B------:R-:W-:Y:S01]  /*6290*/  FFMA R17, R81, R84, R17 ;  /* 0x0000005451117223 */ /* 0x000fe20000000011 */
[C---:B------:R-:W-:Y:S01]  /*62a0*/  FMUL R18, R78.reuse, R22 ;  /* 0x000000164e127220 */ /* 0x040fe20000400000 */
[C---:B------:R-:W-:Y:S01]  /*62b0*/  FMUL R23, R78.reuse, R23 ;  /* 0x000000174e177220 */ /* 0x040fe20000400000 */
[--C-:B------:R-:W-:Y:S01]  /*62c0*/  HADD2.F32 R83, -RZ, R106.reuse.H0_H0 ;  /* 0x2000006aff537230 */ /* 0x100fe20000004100 */
[----:B------:R2:W-:Y:S01]  /*62d0*/  STS.128 [R179+0x400], R116 ;  /* 0x00040074b3007388 */ /* 0x0005e20000000c00 */
[----:B------:R-:W-:Y:S01]  /*62e0*/  F2FP.F16.F32.PACK_AB R124, R17, R16 ;  /* 0x00000010117c723e */ /* 0x000fe200000000ff */
[C---:B------:R-:W-:Y:S01]  /*62f0*/  FFMA R18, R81.reuse, R82, R18 ;  /* 0x0000005251127223 */ /* 0x040fe20000000012 */
[----:B------:R-:W-:Y:S02]  /*6300*/  HADD2.F32 R82, -RZ, R105.H1_H1 ;  /* 0x30000069ff527230 */ /* 0x000fe40000004100 */
[C---:B------:R-:W-:Y:S01]  /*6310*/  FMUL R20, R78.reuse, R24 ;  /* 0x000000184e147220 */ /* 0x040fe20000400000 */
[----:B------:R-:W-:Y:S02]  /*6320*/  HADD2.F32 R84, -RZ, R106.H1_H1 ;  /* 0x3000006aff547230 */ /* 0x000fe40000004100 */
[C---:B------:R-:W-:Y:S01]  /*6330*/  FMUL R21, R78.reuse, R25 ;  /* 0x000000194e157220 */ /* 0x040fe20000400000 */
[C---:B------:R-:W-:Y:S01]  /*6340*/  FMUL R22, R78.reuse, R26 ;  /* 0x0000001a4e167220 */ /* 0x040fe20000400000 */
[C---:B------:R-:W-:Y:S01]  /*6350*/  FFMA R23, R81.reuse, R82, R23 ;  /* 0x0000005251177223 */ /* 0x040fe20000000017 */
[C---:B------:R-:W-:Y:S01]  /*6360*/  FFMA R20, R81.reuse, R83, R20 ;  /* 0x0000005351147223 */ /* 0x040fe20000000014 */
[C---:B------:R-:W-:Y:S01]  /*6370*/  FFMA R21, R81.reuse, R84, R21 ;  /* 0x0000005451157223 */ /* 0x040fe20000000015 */
[----:B------:R-:W-:Y:S01]  /*6380*/  FFMA R22, R81, R85, R22 ;  /* 0x0000005551167223 */ /* 0x000fe20000000016 */
[C---:B------:R-:W-:Y:S01]  /*6390*/  FMUL R27, R78.reuse, R27 ;  /* 0x0000001b4e1b7220 */ /* 0x040fe20000400000 */
[--C-:B------:R-:W-:Y:S01]  /*63a0*/  HADD2.F32 R82, -RZ, R112.reuse.H0_H0 ;  /* 0x20000070ff527230 */ /* 0x100fe20000004100 */
[----:B------:R-:W-:Y:S01]  /*63b0*/  F2FP.F16.F32.PACK_AB R125, R23, R18 ;  /* 0x00000012177d723e */ /* 0x000fe200000000ff */
[C---:B------:R-:W-:Y:S01]  /*63c0*/  FMUL R24, R78.reuse, R28 ;  /* 0x0000001c4e187220 */ /* 0x040fe20000400000 */
[----:B------:R-:W-:Y:S01]  /*63d0*/  F2FP.F16.F32.PACK_AB R126, R21, R20 ;  /* 0x00000014157e723e */ /* 0x000fe200000000ff */
[C---:B------:R-:W-:Y:S01]  /*63e0*/  FFMA R27, R81.reuse, R86, R27 ;  /* 0x00000056511b7223 */ /* 0x040fe2000000001b */
[----:B------:R-:W-:Y:S02]  /*63f0*/  HADD2.F32 R84, -RZ, R112.H1_H1 ;  /* 0x30000070ff547230 */ /* 0x000fe40000004100 */
[----:B------:R-:W-:Y:S01]  /*6400*/  FFMA R24, R81, R82, R24 ;  /* 0x0000005251187223 */ /* 0x000fe20000000018 */
[C---:B------:R-:W-:Y:S01]  /*6410*/  FMUL R25, R78.reuse, R29 ;  /* 0x0000001d4e197220 */ /* 0x040fe20000400000 */
[--C-:B------:R-:W-:Y:S01]  /*6420*/  HADD2.F32 R83, -RZ, R113.reuse.H0_H0 ;  /* 0x20000071ff537230 */ /* 0x100fe20000004100 */
[----:B------:R-:W-:Y:S01]  /*6430*/  F2FP.F16.F32.PACK_AB R127, R27, R22 ;  /* 0x000000161b7f723e */ /* 0x000fe200000000ff */
[C---:B------:R-:W-:Y:S01]  /*6440*/  FMUL R26, R78.reuse, R30 ;  /* 0x0000001e4e1a7220 */ /* 0x040fe20000400000 */
[----:B------:R-:W-:Y:S02]  /*6450*/  HADD2.F32 R82, -RZ, R113.H1_H1 ;  /* 0x30000071ff527230 */ /* 0x000fe40000004100 */
[C---:B------:R-:W-:Y:S01]  /*6460*/  FFMA R25, R81.reuse, R84, R25 ;  /* 0x0000005451197223 */ /* 0x040fe20000000019 */
[C---:B------:R-:W-:Y:S01]  /*6470*/  FMUL R31, R78.reuse, R31 ;  /* 0x0000001f4e1f7220 */ /* 0x040fe20000400000 */
[----:B------:R3:W-:Y:S01]  /*6480*/  STS.128 [R177+0x400], R124 ;  /* 0x0004007cb1007388 */ /* 0x0007e20000000c00 */
[----:B------:R-:W-:Y:S01]  /*6490*/  FFMA R26, R81, R83, R26 ;  /* 0x00000053511a7223 */ /* 0x000fe2000000001a */
[--C-:B------:R-:W-:Y:S01]  /*64a0*/  HADD2.F32 R83, -RZ, R114.reuse.H0_H0 ;  /* 0x20000072ff537230 */ /* 0x100fe20000004100 */
[----:B-1----:R-:W-:Y:S01]  /*64b0*/  F2FP.F16.F32.PACK_AB R92, R25, R24 ;  /* 0x00000018195c723e */ /* 0x002fe200000000ff */
[----:B------:R-:W-:Y:S01]  /*64c0*/  FFMA R31, R81, R82, R31 ;  /* 0x00000052511f7223 */ /* 0x000fe2000000001f */
[C---:B------:R-:W-:Y:S01]  /*64d0*/  FMUL R28, R78.reuse, R32 ;  /* 0x000000204e1c7220 */ /* 0x040fe20000400000 */
[----:B------:R-:W-:Y:S02]  /*64e0*/  HADD2.F32 R82, -RZ, R114.H1_H1 ;  /* 0x30000072ff527230 */ /* 0x000fe40000004100 */
[C---:B------:R-:W-:Y:S01]  /*64f0*/  FMUL R29, R78.reuse, R33 ;  /* 0x000000214e1d7220 */ /* 0x040fe20000400000 */
[--C-:B------:R-:W-:Y:S01]  /*6500*/  HADD2.F32 R85, -RZ, R115.reuse.H0_H0 ;  /* 0x20000073ff557230 */ /* 0x100fe20000004100 */
[----:B------:R-:W-:Y:S01]  /*6510*/  F2FP.F16.F32.PACK_AB R93, R31, R26 ;  /* 0x0000001a1f5d723e */ /* 0x000fe200000000ff */
[C---:B------:R-:W-:Y:S01]  /*6520*/  FFMA R28, R81.reuse, R83, R28 ;  /* 0x00000053511c7223 */ /* 0x040fe2000000001c */
        /* <DEDUP_REMOVED lines=16> */
[----:B------:R-:W-:Y:S01]  /*6630*/  HADD2.F32 R82, -RZ, R121.H1_H1 ;  /* 0x30000079ff527230 */ /* 0x000fe20000004100 */
[----:B------:R1:W-:Y:S01]  /*6640*/  STS.128 [R180+0x400], R92 ;  /* 0x0004005cb4007388 */ /* 0x0003e20000000c00 */
[C---:B------:R-:W-:Y:S01]  /*6650*/  FMUL R39, R78.reuse, R39 ;  /* 0x000000274e277220 */ /* 0x040fe20000400000 */
[----:B--2---:R-:W-:Y:S01]  /*6660*/  F2FP.F16.F32.PACK_AB R116, R33, R32 ;  /* 0x000000202174723e */ /* 0x004fe200000000ff */
[C---:B------:R-:W-:Y:S01]  /*6670*/  FFMA R34, R81.reuse, R83, R34 ;  /* 0x0000005351227223 */ /* 0x040fe20000000022 */
[--C-:B------:R-:W-:Y:S02]  /*6680*/  HADD2.F32 R83, -RZ, R122.reuse.H0_H0 ;  /* 0x2000007aff537230 */ /* 0x100fe40000004100 */
        /* <DEDUP_REMOVED lines=26> */
[----:B---3--:R-:W-:Y:S01]  /*6830*/  F2FP.F16.F32.PACK_AB R124, R41, R40 ;  /* 0x00000028297c723e */ /* 0x008fe200000000ff */
        /* <DEDUP_REMOVED lines=9> */
[C---:B------:R-:W-:Y:S01]  /*68d0*/  FFMA R45, R81.reuse, R84, R45 ;  /* 0x00000054512d7223 */ /* 0x040fe2000000002d */
[C---:B------:R-:W-:Y:S01]  /*68e0*/  FMUL R46, R78.reuse, R50 ;  /* 0x000000324e2e7220 */ /* 0x040fe20000400000 */
[----:B------:R-:W-:Y:S02]  /*68f0*/  HADD2.F32 R82, -RZ, R131.H1_H1 ;  /* 0x30000083ff527230 */ /* 0x000fe40000004100 */
[C---:B------:R-:W-:Y:S01]  /*6900*/  FMUL R51, R78.reuse, R51 ;  /* 0x000000334e337220 */ /* 0x040fe20000400000 */
[C---:B------:R-:W-:Y:S01]  /*6910*/  FMUL R48, R78.reuse, R52 ;  /* 0x000000344e307220 */ /* 0x040fe20000400000 */
[C---:B------:R-:W-:Y:S01]  /*6920*/  FFMA R46, R81.reuse, R83, R46 ;  /* 0x00000053512e7223 */ /* 0x040fe2000000002e */
[--C-:B------:R-:W-:Y:S02]  /*6930*/  HADD2.F32 R83, -RZ, R136.reuse.H0_H0 ;  /* 0x20000088ff537230 */ /* 0x100fe40000004100 */
[C---:B------:R-:W-:Y:S01]  /*6940*/  FFMA R51, R81.reuse, R82, R51 ;  /* 0x0000005251337223 */ /* 0x040fe20000000033 */
[----:B------:R-:W-:Y:S02]  /*6950*/  HADD2.F32 R84, -RZ, R136.H1_H1 ;  /* 0x30000088ff547230 */ /* 0x000fe40000004100 */
[C---:B------:R-:W-:Y:S01]  /*6960*/  FMUL R49, R78.reuse, R53 ;  /* 0x000000354e317220 */ /* 0x040fe20000400000 */
[--C-:B------:R-:W-:Y:S02]  /*6970*/  HADD2.F32 R85, -RZ, R137.reuse.H0_H0 ;  /* 0x20000089ff557230 */ /* 0x100fe40000004100 */
[C---:B------:R-:W-:Y:S01]  /*6980*/  FMUL R50, R78.reuse, R54 ;  /* 0x000000364e327220 */ /* 0x040fe20000400000 */
[----:B------:R-:W-:Y:S02]  /*6990*/  HADD2.F32 R82, -RZ, R137.H1_H1 ;  /* 0x30000089ff527230 */ /* 0x000fe40000004100 */
[C---:B------:R-:W-:Y:S01]  /*69a0*/  FMUL R55, R78.reuse, R55 ;  /* 0x000000374e377220 */ /* 0x040fe20000400000 */
[C---:B------:R-:W-:Y:S01]  /*69b0*/  FFMA R48, R81.reuse, R83, R48 ;  /* 0x0000005351307223 */ /* 0x040fe20000000030 */
[C---:B------:R-:W-:Y:S01]  /*69c0*/  FFMA R49, R81.reuse, R84, R49 ;  /* 0x0000005451317223 */ /* 0x040fe20000000031 */
[C---:B------:R-:W-:Y:S01]  /*69d0*/  FFMA R50, R81.reuse, R85, R50 ;  /* 0x0000005551327223 */ /* 0x040fe20000000032 */
[C---:B------:R-:W-:Y:S01]  /*69e0*/  FFMA R55, R81.reuse, R82, R55 ;  /* 0x0000005251377223 */ /* 0x040fe20000000037 */
[--C-:B------:R-:W-:Y:S02]  /*69f0*/  HADD2.F32 R83, -RZ, R138.reuse.H0_H0 ;  /* 0x2000008aff537230 */ /* 0x100fe40000004100 */
[C---:B------:R-:W-:Y:S01]  /*6a00*/  FMUL R52, R78.reuse, R56 ;  /* 0x000000384e347220 */ /* 0x040fe20000400000 */
        /* <DEDUP_REMOVED lines=9> */
[----:B------:R-:W-:Y:S01]  /*6aa0*/  FFMA R59, R81, R84, R59 ;  /* 0x00000054513b7223 */ /* 0x000fe2000000003b */
[--C-:B------:R-:W-:Y:S02]  /*6ab0*/  HADD2.F32 R82, -RZ, R144.reuse.H0_H0 ;  /* 0x20000090ff527230 */ /* 0x100fe40000004100 */
[C---:B------:R-:W-:Y:S01]  /*6ac0*/  FMUL R56, R78.reuse, R60 ;  /* 0x0000003c4e387220 */ /* 0x040fe20000400000 */
[----:B------:R-:W-:Y:S02]  /*6ad0*/  HADD2.F32 R84, -RZ, R144.H1_H1 ;  /* 0x30000090ff547230 */ /* 0x000fe40000004100 */
[C---:B------:R-:W-:Y:S01]  /*6ae0*/  FMUL R57, R78.reuse, R61 ;  /* 0x0000003d4e397220 */ /* 0x040fe20000400000 */
[--C-:B------:R-:W-:Y:S02]  /*6af0*/  HADD2.F32 R83, -RZ, R145.reuse.H0_H0 ;  /* 0x20000091ff537230 */ /* 0x100fe40000004100 */
[C---:B------:R-:W-:Y:S01]  /*6b00*/  FMUL R58, R78.reuse, R62 ;  /* 0x0000003e4e3a7220 */ /* 0x040fe20000400000 */
[----:B------:R-:W-:Y:S01]  /*6b10*/  F2FP.F16.F32.PACK_AB R126, R45, R44 ;  /* 0x0000002c2d7e723e */ /* 0x000fe200000000ff */
[----:B------:R-:W-:Y:S01]  /*6b20*/  FFMA R56, R81, R82, R56 ;  /* 0x0000005251387223 */ /* 0x000fe20000000038 */
[----:B------:R-:W-:Y:S01]  /*6b30*/  F2FP.F16.F32.PACK_AB R127, R51, R46 ;  /* 0x0000002e337f723e */ /* 0x000fe200000000ff */
[C---:B------:R-:W-:Y:S01]  /*6b40*/  FFMA R57, R81.reuse, R84, R57 ;  /* 0x0000005451397223 */ /* 0x040fe20000000039 */
[C---:B------:R-:W-:Y:S01]  /*6b50*/  FFMA R58, R81.reuse, R83, R58 ;  /* 0x00000053513a7223 */ /* 0x040fe2000000003a */
[----:B------:R-:W-:Y:S02]  /*6b60*/  HADD2.F32 R82, -RZ, R145.H1_H1 ;  /* 0x30000091ff527230 */ /* 0x000fe40000004100 */
[C---:B------:R-:W-:Y:S01]  /*6b70*/  FMUL R63, R78.reuse, R63 ;  /* 0x0000003f4e3f7220 */ /* 0x040fe20000400000 */
[----:B------:R1:W-:Y:S01]  /*6b80*/  STS.128 [R182+0x400], R124 ;  /* 0x0004007cb6007388 */ /* 0x0003e20000000c00 */
[--C-:B------:R-:W-:Y:S02]  /*6b90*/  HADD2.F32 R83, -RZ, R146.reuse.H0_H0 ;  /* 0x20000092ff537230 */ /* 0x100fe40000004100 */
[C---:B------:R-:W-:Y:S01]  /*6ba0*/  FMUL R60, R78.reuse, R64 ;  /* 0x000000404e3c7220 */ /* 0x040fe20000400000 */
[----:B------:R-:W-:Y:S02]  /*6bb0*/  HADD2.F32 R84, -RZ, R146.H1_H1 ;  /* 0x30000092ff547230 */ /* 0x000fe40000004100 */
[C---:B------:R-:W-:Y:S01]  /*6bc0*/  FMUL R61, R78.reuse, R65 ;  /* 0x000000414e3d7220 */ /* 0x040fe20000400000 */
[--C-:B------:R-:W-:Y:S02]  /*6bd0*/  HADD2.F32 R85, -RZ, R147.reuse.H0_H0 ;  /* 0x20000093ff557230 */ /* 0x100fe40000004100 */
[C---:B------:R-:W-:Y:S01]  /*6be0*/  FMUL R62, R78.reuse, R66 ;  /* 0x000000424e3e7220 */ /* 0x040fe20000400000 */
[----:B------:R-:W-:Y:S02]  /*6bf0*/  HADD2.F32 R86, -RZ, R147.H1_H1 ;  /* 0x30000093ff567230 */ /* 0x000fe40000004100 */
[----:B------:R-:W-:Y:S01]  /*6c00*/  FFMA R63, R81, R82, R63 ;  /* 0x00000052513f7223 */ /* 0x000fe2000000003f */
[----:B------:R-:W-:Y:S01]  /*6c10*/  FMUL R67, R78, R67 ;  /* 0x000000434e437220 */ /* 0x000fe20000400000 */
[----:B------:R-:W-:Y:S01]  /*6c20*/  F2FP.F16.F32.PACK_AB R132, R49, R48 ;  /* 0x000000303184723e */ /* 0x000fe200000000ff */
[----:B------:R-:W-:Y:S01]  /*6c30*/  FFMA R60, R81, R83, R60 ;  /* 0x00000053513c7223 */ /* 0x000fe2000000003c */
[----:B------:R-:W-:Y:S01]  /*6c40*/  F2FP.F16.F32.PACK_AB R133, R55, R50 ;  /* 0x000000323785723e */ /* 0x000fe200000000ff */
[----:B------:R-:W-:Y:S01]  /*6c50*/  FFMA R61, R81, R84, R61 ;  /* 0x00000054513d7223 */ /* 0x000fe2000000003d */
[----:B------:R-:W-:Y:S01]  /*6c60*/  F2FP.F16.F32.PACK_AB R134, R53, R52 ;  /* 0x000000343586723e */ /* 0x000fe200000000ff */
[----:B------:R-:W-:Y:S01]  /*6c70*/  FFMA R62, R81, R85, R62 ;  /* 0x00000055513e7223 */ /* 0x000fe2000000003e */
[----:B------:R-:W-:Y:S01]  /*6c80*/  F2FP.F16.F32.PACK_AB R135, R59, R54 ;  /* 0x000000363b87723e */ /* 0x000fe200000000ff */
[----:B------:R-:W-:Y:S01]  /*6c90*/  FFMA R67, R81, R86, R67 ;  /* 0x0000005651437223 */ /* 0x000fe20000000043 */
[----:B------:R-:W-:Y:S02]  /*6ca0*/  F2FP.F16.F32.PACK_AB R140, R57, R56 ;  /* 0x00000038398c723e */ /* 0x000fe400000000ff */
[----:B------:R-:W-:Y:S01]  /*6cb0*/  F2FP.F16.F32.PACK_AB R141, R63, R58 ;  /* 0x0000003a3f8d723e */ /* 0x000fe200000000ff */
[----:B------:R1:W-:Y:S01]  /*6cc0*/  STS.128 [R174+0x400], R132 ;  /* 0x00040084ae007388 */ /* 0x0003e20000000c00 */
[----:B------:R-:W-:Y:S02]  /*6cd0*/  F2FP.F16.F32.PACK_AB R142, R61, R60 ;  /* 0x0000003c3d8e723e */ /* 0x000fe400000000ff */
[----:B------:R-:W-:Y:S05]  /*6ce0*/  F2FP.F16.F32.PACK_AB R143, R67, R62 ;  /* 0x0000003e438f723e */ /* 0x000fea00000000ff */
[----:B------:R1:W-:Y:S01]  /*6cf0*/  STS.128 [R181+0x400], R140 ;  /* 0x0004008cb5007388 */ /* 0x0003e20000000c00 */
[----:B------:R-:W-:Y:S01]  /*6d00*/  @!PT LDS RZ, [RZ] ;  /* 0x00000000fffff984 */ /* 0x000fe20000000800 */
[----:B------:R-:W-:Y:S01]  /*6d10*/  @!PT LDS RZ, [RZ] ;  /* 0x00000000fffff984 */ /* 0x000fe20000000800 */
[----:B------:R-:W-:Y:S01]  /*6d20*/  @!PT LDS RZ, [RZ] ;  /* 0x00000000fffff984 */ /* 0x000fe20000000800 */
[----:B------:R-:W-:Y:S01]  /*6d30*/  @!PT LDS RZ, [RZ] ;  /* 0x00000000fffff984 */ /* 0x000fe20000000800 */
[----:B------:R2:W-:Y:S07]  /*6d40*/  MEMBAR.ALL.CTA ;  /* 0x0000000000007992 */ /* 0x0005ee0000008000 */
[----:B--2---:R-:W2:Y:S02]  /*6d50*/  FENCE.VIEW.ASYNC.S ;  /* 0x00000000000073c6 */ /* 0x004ea40000000000 */
[----:B--2---:R-:W-:Y:S06]  /*6d60*/  BAR.SYNC.DEFER_BLOCKING 0x1, 0x80 ;  /* 0x0042000000007b1d */ /* 0x004fec0000010000 */
[----:B------:R-:W-:Y:S05]  /*6d70*/  @P0 BRA `(.L_x_96) ;  /* 0x0000000000280947 */ /* 0x000fea0003800000 */
[----:B------:R-:W-:Y:S02]  /*6d80*/  UIADD3 UR4, UPT, UPT, UR36, 0x400, URZ ;  /* 0x0000040024047890 */ /* 0x000fe4000fffe0ff */
[----:B------:R-:W-:Y:S01]  /*6d90*/  UIADD3 UR6, UP0, UPT, UR52, 0x680, URZ ;  /* 0x0000068034067890 */ /* 0x000fe2000ff1e0ff */
[----:B------:R-:W-:Y:S03]  /*6da0*/  UMOV UR43, UR44 ;  /* 0x0000002c002b7c82 */ /* 0x000fe60008000000 */
[----:B------:R-:W-:Y:S01]  /*6db0*/  MOV R163, UR4 ;  /* 0x0000000400a37c02 */ /* 0x000fe20008000f00 */
[----:B------:R-:W-:Y:S03]  /*6dc0*/  UIADD3.X UR7, UPT, UPT, URZ, UR53, URZ, UP0, !UPT ;  /* 0x00000035ff077290 */ /* 0x000fe600087fe4ff */
[----:B------:R-:W-:Y:S11]  /*6dd0*/  R2UR UR40, R163 ;  /* 0x00000000a32872ca */ /* 0x000ff600000e0000 */
[----:B------:R-:W-:Y:S02]  /*6de0*/  @!UPT UIADD3 URZ, UPT, UPT, URZ, URZ, URZ ;  /* 0x000000fffffff290 */ /* 0x000fe4000fffe0ff */
[----:B------:R2:W-:Y:S01]  /*6df0*/  UTMASTG.3D [UR40], [UR6] ;  /* 0x00000028060073b5 */ /* 0x0005e20008010000 */
[----:B------:R0:W-:Y:S01]  /*6e00*/  UTMACMDFLUSH ;  /* 0x00000000000079b7 */ /* 0x0001e20000000000 */
[----:B--2---:R-:W-:Y:S04]  /*6e10*/  DEPBAR.LE SB0, 0x1 ;  /* 0x000080400000791a */ /* 0x004fe80000000000 */
.L_x_96:
[----:B------:R-:W-:Y:S05]  /*6e20*/  BSYNC.RECONVERGENT B0 ;  /* 0x0000000000007941 */ /* 0x000fea0003800200 */
.L_x_95:
[----:B------:R-:W-:Y:S01]  /*6e30*/  BAR.SYNC.DEFER_BLOCKING 0x1, 0x80 ;  /* 0x0042000000007b1d */ /* 0x000fe20000010000 */
[----:B------:R-:W-:Y:S01]  /*6e40*/  ISETP.NE.AND P1, PT, R176, RZ, PT ;  /* 0x000000ffb000720c */ /* 0x000fe20003f25270 */
[----:B------:R-:W-:Y:S01]  /*6e50*/  UISETP.NE.AND UP0, UPT, UR45, URZ, UPT ;  /* 0x000000ff2d00728c */ /* 0x000fe2000bf05270 */
[----:B------:R-:W-:Y:S11]  /*6e60*/  LEA R3, R101, UR36, 0x3 ;  /* 0x0000002465037c11 */ /* 0x000ff6000f8e18ff */
[----:B------:R-:W-:Y:S01]  /*6e70*/  @P1 SHF.L.U32 R2, R167, 0x1f, RZ ;  /* 0x0000001fa7021819 */ /* 0x000fe200000006ff */
[----:B------:R-:W-:Y:S06]  /*6e80*/  BRA.U !UP0, `(.L_x_97) ;  /* 0x0000000108247547 */ /* 0x000fec000b800000 */
[----:B------:R-:W-:Y:S01]  /*6e90*/  IMAD.U32 R5, RZ, RZ, UR51 ;  /* 0x00000033ff057e24 */ /* 0x000fe2000f8e00ff */
[----:B------:R-:W-:Y:S01]  /*6ea0*/  MOV R0, UR37 ;  /* 0x0000002500007c02 */ /* 0x000fe20008000f00 */
[----:B------:R-:W-:Y:S03]  /*6eb0*/  UIADD3 UR51, UPT, UPT, UR51, 0x1, URZ ;  /* 0x0000000133337890 */ /* 0x000fe6000fffe0ff */
[----:B------:R-:W-:Y:S01]  /*6ec0*/  @P1 LEA R5, R5, UR36, 0x3 ;  /* 0x0000002405051c11 */ /* 0x000fe2000f8e18ff */
[----:B------:R-:W-:Y:S04]  /*6ed0*/  UISETP.NE.AND UP0, UPT, UR51, 0x4, UPT ;  /* 0x000000043300788c */ /* 0x000fe8000bf05270 */
[----:B------:R-:W-:Y:S01]  /*6ee0*/  @P1 VIADD R5, R5, 0x50 ;  /* 0x0000005005051836 */ /* 0x000fe20000000000 */
[----:B------:R-:W-:Y:S04]  /*6ef0*/  USEL UR51, UR51, URZ, UP0 ;  /* 0x000000ff33337287 */ /* 0x000fe80008000000 */
[----:B------:R-:W-:Y:S04]  /*6f00*/  @P1 PRMT R0, R0, 0x654, R5 ;  /* 0x0000065400001816 */ /* 0x000fe80000000005 */
[----:B------:R2:W-:Y:S04]  /*6f10*/  @P1 SYNCS.ARRIVE.TRANS64.RED.A1T0 RZ, [R0+URZ], RZ ;  /* 0x000000ff00ff19a7 */ /* 0x0005e800081004ff */
.L_x_97:
[----:B------:R-:W3:Y:S01]  /*6f20*/  @P1 SYNCS.PHASECHK.TRANS64.TRYWAIT P0, [R3+URZ+0x30], R2 ;  /* 0x00003002030015a7 */ /* 0x000ee200080011ff */
[----:B------:R-:W-:Y:S01]  /*6f30*/  BSSY B1, `(.L_x_98) ;  /* 0x000001f000017945 */ /* 0x000fe20003800000 */
[----:B---3--:R-:W-:Y:S03]  /*6f40*/  @P1 SEL R103, RZ, 0x1, !P0 ;  /* 0x00000001ff671807 */ /* 0x008fe60004000000 */
[----:B------:R-:W-:Y:S05]  /*6f50*/  @!P1 BRA `(.L_x_99) ;  /* 0x0000000000709947 */ /* 0x000fea0003800000 */
[----:B------:R-:W-:Y:S01]  /*6f60*/  ISETP.NE.AND P1, PT, R108, RZ, PT ;  /* 0x000000ff6c00720c */ /* 0x000fe20003f25270 */
[----:B------:R-:W-:Y:S01]  /*6f70*/  BSSY B0, `(.L_x_100) ;  /* 0x000000b000007945 */ /* 0x000fe20003800000 */
[----:B------:R-:W-:Y:S11]  /*6f80*/  ISETP.NE.AND P0, PT, R103, RZ, PT ;  /* 0x000000ff6700720c */ /* 0x000ff60003f05270 */
[----:B------:R-:W-:Y:S05]  /*6f90*/  @P1 IMAD R4, R101, 0x4000, R178 ;  /* 0x0000400065041824 */ /* 0x000fea00078e02b2 */
[----:B------:R-:W-:Y:S04]  /*6fa0*/  @P1 IADD3 R9, PT, PT, R4, UR36, RZ ;  /* 0x0000002404091c10 */ /* 0x000fe8000fffe0ff */
[----:B------:R-:W-:Y:S01]  /*6fb0*/  @P1 IADD3 R7, PT, PT, R102, R9, RZ ;  /* 0x0000000966071210 */ /* 0x000fe20007ffe0ff */
[--C-:B------:R-:W-:Y:S02]  /*6fc0*/  @P1 IMAD.IADD R5, R100, 0x1, R9.reuse ;  /* 0x0000000164051824 */ /* 0x100fe400078e0209 */
[----:B------:R-:W-:Y:S01]  /*6fd0*/  @P1 IMAD.IADD R2, R110, 0x1, R9 ;  /* 0x000000016e021824 */ /* 0x000fe200078e0209 */
[----:B------:R-:W-:Y:S06]  /*6fe0*/  @P0 BRA `(.L_x_101) ;  /* 0x00000000000c0947 */ /* 0x000fec0003800000 */
[----:B--2---:R-:W-:Y:S04]  /*6ff0*/  SHF.L.U32 R0, R167, 0x1f, RZ ;  /* 0x0000001fa7007819 */ /* 0x004fe800000006ff */
[----:B------:R-:W2:Y:S02]  /*7000*/  SYNCS.PHASECHK.TRANS64.TRYWAIT P0, [R3+URZ+0x30], R0 ;  /* 0x00003000030075a7 */ /* 0x000ea400080011ff */
[----:B--2---:R-:W-:Y:S05]  /*7010*/  @!P0 BRA `(.L_x_102) ;  /* 0x0000004400f48947 */ /* 0x004fea0003800000 */
.L_x_101:
[----:B------:R-:W-:Y:S05]  /*7020*/  BSYNC B0 ;  /* 0x0000000000007941 */ /* 0x000fea0003800000 */
.L_x_100:
[----:B------:R-:W-:Y:S01]  /*7030*/  ISETP.NE.AND P0, PT, R108, RZ, PT ;  /* 0x000000ff6c00720c */ /* 0x000fe20003f05270 */
[----:B------:R-:W-:Y:S11]  /*7040*/  VIADD R101, R101, 0x1 ;  /* 0x0000000165657836 */ /* 0x000ff60000000000 */
[----:B------:R-:W-:Y:S01]  /*7050*/  @!UPT UIADD3 URZ, UPT, UPT, URZ, URZ, URZ ;  /* 0x000000fffffff290 */ /* 0x000fe2000fffe0ff */
[----:B------:R3:W4:Y:S01]  /*7060*/  @P0 LDS.128 R88, [R4+UR36+0x400] ;  /* 0x0004002404580984 */ /* 0x0007220008000c00 */
[--C-:B--2---:R-:W-:Y:S01]  /*7070*/  @P0 IMAD.IADD R3, R102, 0x1, R5.reuse ;  /* 0x0000000166030824 */ /* 0x104fe200078e0205 */
[C---:B------:R-:W-:Y:S01]  /*7080*/  @P0 IADD3 R0, PT, PT, R110.reuse, R7, RZ ;  /* 0x000000076e000210 */ /* 0x040fe20007ffe0ff */
[C---:B------:R-:W-:Y:S01]  /*7090*/  @P0 IMAD.IADD R6, R110.reuse, 0x1, R5 ;  /* 0x000000016e060824 */ /* 0x040fe200078e0205 */
[----:B------:R3:W2:Y:S02]  /*70a0*/  @P0 LDS.128 R96, [R2+0x400] ;  /* 0x0004000002600984 */ /* 0x0006a40000000c00 */
[----:B------:R-:W-:Y:S02]  /*70b0*/  @P0 IADD3 R8, PT, PT, R110, R3, RZ ;  /* 0x000000036e080210 */ /* 0x000fe40007ffe0ff */
[----:B------:R3:W1:Y:S04]  /*70c0*/  @P0 LDS.128 R104, [R7+0x400] ;  /* 0x0004000007680984 */ /* 0x0006680000000c00 */
[----:B------:R3:W1:Y:S04]  /*70d0*/  @P0 LDS.128 R112, [R0+0x400] ;  /* 0x0004000000700984 */ /* 0x0006680000000c00 */
[----:B------:R3:W1:Y:S04]  /*70e0*/  @P0 LDS.128 R120, [R5+0x400] ;  /* 0x0004000005780984 */ /* 0x0006680000000c00 */
[----:B------:R3:W1:Y:S04]  /*70f0*/  @P0 LDS.128 R128, [R6+0x400] ;  /* 0x0004000006800984 */ /* 0x0006680000000c00 */
[----:B------:R3:W1:Y:S04]  /*7100*/  @P0 LDS.128 R136, [R3+0x400] ;  /* 0x0004000003880984 */ /* 0x0006680000000c00 */
[----:B------:R3:W1:Y:S02]  /*7110*/  @P0 LDS.128 R144, [R8+0x400] ;  /* 0x0004000008900984 */ /* 0x0006640000000c00 */
.L_x_99:
[----:B------:R-:W-:Y:S05]  /*7120*/  BSYNC B1 ;  /* 0x0000000000017941 */ /* 0x000fea0003800000 */
.L_x_98:
[----:B---3--:R-:W-:Y:S05]  /*7130*/  VIADD R3, R80, 0x40 ;  /* 0x0000004050037836 */ /* 0x008fea0000000000 */
[----:B------:R-:W-:Y:S04]  /*7140*/  SHF.R.U32.HI R3, RZ, 0x15, R3 ;  /* 0x00000015ff037819 */ /* 0x000fe80000011603 */
[----:B------:R-:W-:Y:S11]  /*7150*/  LOP3.LUT P0, RZ, R3, 0x3, R162, 0x48, !PT ;  /* 0x0000000303ff7812 */ /* 0x000ff600078048a2 */
[----:B------:R-:W-:Y:S02]  /*7160*/  @!UPT UIADD3 URZ, UPT, UPT, URZ, URZ, URZ ;  /* 0x000000fffffff290 */ /* 0x000fe4000fffe0ff */
[----:B------:R-:W-:Y:S05]  /*7170*/  @!P0 BRA `(.L_x_103) ;  /* 0x0000000000408947 */ /* 0x000fea0003800000 */
[----:B------:R-:W3:Y:S01]  /*7180*/  LDCU.64 UR8, c[0x4][0x70] ;  /* 0x01000e00ff0877ac */ /* 0x000ee20008000a00 */
[----:B------:R-:W-:Y:S01]  /*7190*/  MOV R3, 0x0 ;  /* 0x0000000000037802 */ /* 0x000fe20000000f00 */
[----:B------:R-:W-:Y:S02]  /*71a0*/  HFMA2 R12, -RZ, RZ, 0, 5.9604644775390625e-08 ;  /* 0x00000001ff0c7431 */ /* 0x000fe400000001ff */
[----:B------:R-:W-:Y:S02]  /*71b0*/  IMAD.MOV.U32 R8, RZ, RZ, 0x192 ;  /* 0x00000192ff087424 */ /* 0x000fe400078e00ff */
[----:B------:R-:W-:Y:S01]  /*71c0*/  IMAD.MOV.U32 R13, RZ, RZ, RZ ;  /* 0x000000ffff0d7224 */ /* 0x000fe200078e00ff */
[----:B------:R-:W5:Y:S01]  /*71d0*/  LDCU.64 UR6, c[0x4][0x78] ;  /* 0x01000f00ff0677ac */ /* 0x000f620008000a00 */
[----:B------:R-:W1:Y:S01]  /*71e0*/  LDC.64 R2, c[0x4][R3] ;  /* 0x0100000003027b82 */ /* 0x000e620000000a00 */
[----:B------:R-:W2:Y:S01]  /*71f0*/  LDCU.64 UR4, c[0x4][0x10] ;  /* 0x01000200ff0477ac */ /* 0x000ea20008000a00 */
[----:B---3--:R-:W-:Y:S01]  /*7200*/  MOV R5, UR9 ;  /* 0x0000000900057c02 */ /* 0x008fe20008000f00 */
[----:B------:R-:W-:Y:S01]  /*7210*/  IMAD.U32 R4, RZ, RZ, UR8 ;  /* 0x00000008ff047e24 */ /* 0x000fe2000f8e00ff */
[----:B-----5:R-:W-:Y:S01]  /*7220*/  MOV R7, UR7 ;  /* 0x0000000700077c02 */ /* 0x020fe20008000f00 */
[----:B------:R-:W-:Y:S01]  /*7230*/  IMAD.U32 R6, RZ, RZ, UR6 ;  /* 0x00000006ff067e24 */ /* 0x000fe2000f8e00ff */
[----:B--2---:R-:W-:Y:S01]  /*7240*/  MOV R11, UR5 ;  /* 0x00000005000b7c02 */ /* 0x004fe20008000f00 */
[----:B------:R-:W-:Y:S02]  /*7250*/  IMAD.U32 R10, RZ, RZ, UR4 ;  /* 0x00000004ff0a7e24 */ /* 0x000fe4000f8e00ff */
[----:B------:R-:W-:Y:S07]  /*7260*/  LEPC R20, `(.L_x_103) ;  /* 0x000000001014794e */ /* 0x000fee0000000000 */
[----:B-1--4-:R-:W-:Y:S05]  /*7270*/  CALL.ABS.NOINC R2 ;  /* 0x0000000002007343 */ /* 0x012fea0003c00000 */
.L_x_103:
[----:B------:R-:W-:Y:S05]  /*7280*/  WARPSYNC.ALL ;  /* 0x0000000000007948 */ /* 0x000fea0003800000 */
[----:B------:R-:W-:Y:S01]  /*7290*/  R2UR UR4, R80 ;  /* 0x00000000500472ca */ /* 0x000fe200000e0000 */
[--C-:B----4-:R-:W-:Y:S01]  /*72a0*/  HADD2.F32 R82, -RZ, R88.reuse.H0_H0 ;  /* 0x20000058ff527230 */ /* 0x110fe20000004100 */
[----:B------:R-:W-:Y:S01]  /*72b0*/  ISETP.NE.AND P6, PT, R176, RZ, PT ;  /* 0x000000ffb000720c */ /* 0x000fe20003fc5270 */
[----:B------:R-:W-:Y:S01]  /*72c0*/  HADD2.F32 R83, -RZ, R88.H1_H1 ;  /* 0x30000058ff537230 */ /* 0x000fe20000004100 */
[----:B--2---:R-:W-:Y:S01]  /*72d0*/  MOV R0, UR51 ;  /* 0x0000003300007c02 */ /* 0x004fe20008000f00 */
[--C-:B------:R-:W-:Y:S01]  /*72e0*/  HADD2.F32 R84, -RZ, R89.reuse.H0_H0 ;  /* 0x20000059ff547230 */ /* 0x100fe20000004100 */
[----:B------:R-:W-:Y:S01]  /*72f0*/  MOV R85, UR37 ;  /* 0x0000002500557c02 */ /* 0x000fe20008000f00 */
[----:B------:R-:W-:Y:S01]  /*7300*/  HADD2.F32 R86, -RZ, R89.H1_H1 ;  /* 0x30000059ff567230 */ /* 0x000fe20000004100 */
[----:B------:R-:W-:Y:S01]  /*7310*/  ISETP.NE.AND P0, PT, R170, RZ, PT ;  /* 0x000000ffaa00720c */ /* 0x000fe20003f05270 */
[----:B------:R-:W-:Y:S04]  /*7320*/  BSSY.RECONVERGENT B0, `(.L_x_104) ;  /* 0x00000fc000007945 */ /* 0x000fe80003800200 */
[----:B------:R-:W2:Y:S02]  /*7330*/  LDTM.x64 R4, tmem[UR4+0x40] ;  /* 0x00004004000479ee */ /* 0x000ea40008340000 */
[----:B------:R-:W-:Y:S04]  /*7340*/  @P6 LEA R0, R0, UR36, 0x3 ;  /* 0x0000002400006c11 */ /* 0x000fe8000f8e18ff */
[----:B------:R-:W-:Y:S04]  /*7350*/  @P6 IADD3 R0, PT, PT, R0, 0x50, RZ ;  /* 0x0000005000006810 */ /* 0x000fe80007ffe0ff */
[----:B------:R-:W-:Y:S01]  /*7360*/  @P6 PRMT R85, R85, 0x654, R0 ;  /* 0x0000065455556816 */ /* 0x000fe20000000000 */
[C---:B--2---:R-:W-:Y:S01]  /*7370*/  FMUL R0, R78.reuse, R4 ;  /* 0x000000044e007220 */ /* 0x044fe20000400000 */
[C---:B------:R-:W-:Y:S01]  /*7380*/  FMUL R2, R78.reuse, R5 ;  /* 0x000000054e027220 */ /* 0x040fe20000400000 */
[C---:B------:R-:W-:Y:S01]  /*7390*/  FMUL R3, R78.reuse, R6 ;  /* 0x000000064e037220 */ /* 0x040fe20000400000 */
[C---:B------:R-:W-:Y:S01]  /*73a0*/  FMUL R7, R78.reuse, R7 ;  /* 0x000000074e077220 */ /* 0x040fe20000400000 */
[C---:B------:R-:W-:Y:S01]  /*73b0*/  FFMA R0, R81.reuse, R82, R0 ;  /* 0x0000005251007223 */ /* 0x040fe20000000000 */
[C---:B------:R-:W-:Y:S01]  /*73c0*/  FFMA R2, R81.reuse, R83, R2 ;  /* 0x0000005351027223 */ /* 0x040fe20000000002 */
[--C-:B------:R-:W-:Y:S02]  /*73d0*/  HADD2.F32 R83, -RZ, R90.reuse.H0_H0 ;  /* 0x2000005aff537230 */ /* 0x100fe40000004100 */
[C---:B------:R-:W-:Y:S01]  /*73e0*/  FFMA R3, R81.reuse, R84, R3 ;  /* 0x0000005451037223 */ /* 0x040fe20000000003 */
[----:B------:R-:W-:Y:S01]  /*73f0*/  FFMA R7, R81, R86, R7 ;  /* 0x0000005651077223 */ /* 0x000fe20000000007 */
[----:B------:R-:W-:Y:S01]  /*7400*/  FMUL R4, R78, R8 ;  /* 0x000000084e047220 */ /* 0x000fe20000400000 */
[----:B-1----:R-:W-:Y:S01]  /*7410*/  F2FP.F16.F32.PACK_AB R92, R2, R0 ;  /* 0x00000000025c723e */ /* 0x002fe200000000ff */
[----:B------:R-:W-:Y:S02]  /*7420*/  HADD2.F32 R82, -RZ, R90.H1_H1 ;  /* 0x3000005aff527230 */ /* 0x000fe40000004100 */
[C---:B------:R-:W-:Y:S01]  /*7430*/  FMUL R5, R78.reuse, R9 ;  /* 0x000000094e057220 */ /* 0x040fe20000400000 */
[----:B------:R-:W-:Y:S01]  /*7440*/  F2FP.F16.F32.PACK_AB R93, R7, R3 ;  /* 0x00000003075d723e */ /* 0x000fe200000000ff */
        /* <DEDUP_REMOVED lines=19> */
[----:B------:R1:W-:Y:S01]  /*7580*/  STS.128 [R178+UR36+0x4400], R92 ;  /* 0x0044005cb2007988 */ /* 0x0003e20008000c24 */
        /* <DEDUP_REMOVED lines=8> */
[C---:B------:R-:W-:Y:S01]  /*7610*/  FMUL R14, R78.reuse, R18 ;  /* 0x000000124e0e7220 */ /* 0x040fe20000400000 */
[----:B------:R-:W-:Y:S01]  /*7620*/  F2FP.F16.F32.PACK_AB R117, R15, R10 ;  /* 0x0000000a0f75723e */ /* 0x000fe200000000ff */
[C---:B------:R-:W-:Y:S01]  /*7630*/  FFMA R12, R81.reuse, R3, R12 ;  /* 0x00000003510c7223 */ /* 0x040fe2000000000c */
[--C-:B------:R-:W-:Y:S02]  /*7640*/  HADD2.F32 R3, -RZ, R99.reuse.H0_H0 ;  /* 0x20000063ff037230 */ /* 0x100fe40000004100 */
[C---:B------:R-:W-:Y:S01]  /*7650*/  FFMA R13, R81.reuse, R0, R13 ;  /* 0x00000000510d7223 */ /* 0x040fe2000000000d */
[----:B------:R-:W-:Y:S02]  /*7660*/  HADD2.F32 R2, -RZ, R99.H1_H1 ;  /* 0x30000063ff027230 */ /* 0x000fe40000004100 */
[C---:B------:R-:W-:Y:S01]  /*7670*/  FMUL R19, R78.reuse, R19 ;  /* 0x000000134e137220 */ /* 0x040fe20000400000 */
[--C-:B------:R-:W-:Y:S02]  /*7680*/  HADD2.F32 R83, -RZ, R104.reuse.H0_H0 ;  /* 0x20000068ff537230 */ /* 0x100fe40000004100 */
[----:B------:R-:W-:Y:S01]  /*7690*/  FFMA R14, R81, R3, R14 ;  /* 0x00000003510e7223 */ /* 0x000fe2000000000e */
[----:B------:R-:W-:Y:S01]  /*76a0*/  F2FP.F16.F32.PACK_AB R118, R13, R12 ;  /* 0x0000000c0d76723e */ /* 0x000fe200000000ff */
        /* <DEDUP_REMOVED lines=38> */
[C---:B------:R-:W-:Y:S01]  /*7910*/  FMUL R31, R78.reuse, R31 ;  /* 0x0000001f4e1f7220 */ /* 0x040fe20000400000 */
[----:B------:R3:W-:Y:S01]  /*7920*/  STS.128 [R177+0x4400], R124 ;  /* 0x0044007cb1007388 */ /* 0x0007e20000000c00 */
[--C-:B------:R-:W-:Y:S02]  /*7930*/  HADD2.F32 R3, -RZ, R114.reuse.H0_H0 ;  /* 0x20000072ff037230 */ /* 0x100fe40000004100 */
[----:B------:R-:W-:Y:S01]  /*7940*/  FFMA R26, R81, R0, R26 ;  /* 0x00000000511a7223 */ /* 0x000fe2000000001a */
[----:B------:R-:W-:Y:S01]  /*7950*/  HADD2.F32 R0, -RZ, R113.H1_H1 ;  /* 0x30000071ff007230 */ /* 0x000fe20000004100 */
[----:B------:R-:W-:Y:S01]  /*7960*/  F2FP.F16.F32.PACK_AB R132, R25, R24 ;  /* 0x000000181984723e */ /* 0x000fe200000000ff */
[C---:B------:R-:W-:Y:S01]  /*7970*/  FMUL R28, R78.reuse, R32 ;  /* 0x000000204e1c7220 */ /* 0x040fe20000400000 */
[----:B------:R-:W-:Y:S02]  /*7980*/  HADD2.F32 R2, -RZ, R114.H1_H1 ;  /* 0x30000072ff027230 */ /* 0x000fe40000004100 */
[C---:B------:R-:W-:Y:S01]  /*7990*/  FMUL R29, R78.reuse, R33 ;  /* 0x000000214e1d7220 */ /* 0x040fe20000400000 */
[--C-:B------:R-:W-:Y:S02]  /*79a0*/  HADD2.F32 R83, -RZ, R115.reuse.H0_H0 ;  /* 0x20000073ff537230 */ /* 0x100fe40000004100 */
[C---:B------:R-:W-:Y:S01]  /*79b0*/  FFMA R31, R81.reuse, R0, R31 ;  /* 0x00000000511f7223 */ /* 0x040fe2000000001f */
[C---:B------:R-:W-:Y:S01]  /*79c0*/  FFMA R28, R81.reuse, R3, R28 ;  /* 0x00000003511c7223 */ /* 0x040fe2000000001c */
[----:B------:R-:W-:Y:S01]  /*79d0*/  FFMA R29, R81, R2, R29 ;  /* 0x00000002511d7223 */ /* 0x000fe2000000001d */
[C---:B------:R-:W-:Y:S01]  /*79e0*/  FMUL R30, R78.reuse, R34 ;  /* 0x000000224e1e7220 */ /* 0x040fe20000400000 */
[----:B------:R-:W-:Y:S01]  /*79f0*/  HADD2.F32 R82, -RZ, R115.H1_H1 ;  /* 0x30000073ff527230 */ /* 0x000fe20000004100 */
[----:B------:R-:W-:Y:S01]  /*7a00*/  F2FP.F16.F32.PACK_AB R133, R31, R26 ;  /* 0x0000001a1f85723e */ /* 0x000fe200000000ff */
        /* <DEDUP_REMOVED lines=16> */
[----:B-1----:R-:W-:Y:S01]  /*7b10*/  F2FP.F16.F32.PACK_AB R92, R33, R32 ;  /* 0x00000020215c723e */ /* 0x002fe200000000ff */
        /* <DEDUP_REMOVED lines=42> */
[--C-:B------:R-:W-:Y:S02]  /*7dc0*/  HADD2.F32 R3, -RZ, R136.reuse.H0_H0 ;  /* 0x20000088ff037230 */ /* 0x100fe40000004100 */
[C---:B------:R-:W-:Y:S01]  /*7dd0*/  FFMA R46, R81.reuse, R83, R46 ;  /* 0x00000053512e7223 */ /* 0x040fe2000000002e */
[C---:B------:R-:W-:Y:S01]  /*7de0*/  FMUL R48, R78.reuse, R52 ;  /* 0x000000344e307220 */ /* 0x040fe20000400000 */
        /* <DEDUP_REMOVED lines=17> */
[C---:B------:R-:W-:Y:S01]  /*7f00*/  FFMA R52, R81.reuse, R0, R52 ;  /* 0x0000000051347223 */ /* 0x040fe20000000034 */
[C---:B------:R-:W-:Y:S01]  /*7f10*/  FFMA R53, R81.reuse, R2, R53 ;  /* 0x0000000251357223 */ /* 0x040fe20000000035 */
[----:B------:R-:W-:Y:S02]  /*7f20*/  HADD2.F32 R0, -RZ, R139.H1_H1 ;  /* 0x3000008bff007230 */ /* 0x000fe40000004100 */
[----:B------:R-:W-:Y:S01]  /*7f30*/  FFMA R54, R81, R3, R54 ;  /* 0x0000000351367223 */ /* 0x000fe20000000036 */
[C---:B------:R-:W-:Y:S01]  /*7f40*/  FMUL R59, R78.reuse, R59 ;  /* 0x0000003b4e3b7220 */ /* 0x040fe20000400000 */
[--C-:B------:R-:W-:Y:S02]  /*7f50*/  HADD2.F32 R3, -RZ, R144.reuse.H0_H0 ;  /* 0x20000090ff037230 */ /* 0x100fe40000004100 */
[C---:B------:R-:W-:Y:S01]  /*7f60*/  FMUL R56, R78.reuse, R60 ;  /* 0x0000003c4e387220 */ /* 0x040fe20000400000 */
[----:B------:R-:W-:Y:S02]  /*7f70*/  HADD2.F32 R2, -RZ, R144.H1_H1 ;  /* 0x30000090ff027230 */ /* 0x000fe40000004100 */
[C---:B------:R-:W-:Y:S01]  /*7f80*/  FMUL R57, R78.reuse, R61 ;  /* 0x0000003d4e397220 */ /* 0x040fe20000400000 */
[--C-:B------:R-:W-:Y:S01]  /*7f90*/  HADD2.F32 R83, -RZ, R145.reuse.H0_H0 ;  /* 0x20000091ff537230 */ /* 0x100fe20000004100 */
[----:B------:R-:W-:Y:S01]  /*7fa0*/  F2FP.F16.F32.PACK_AB R118, R45, R44 ;  /* 0x0000002c2d76723e */ /* 0x000fe200000000ff */
[C---:B------:R-:W-:Y:S01]  /*7fb0*/  FMUL R58, R78.reuse, R62 ;  /* 0x0000003e4e3a7220 */ /* 0x040fe20000400000 */
[----:B------:R-:W-:Y:S01]  /*7fc0*/  F2FP.F16.F32.PACK_AB R119, R51, R46 ;  /* 0x0000002e3377723e */ /* 0x000fe200000000ff */
[C---:B------:R-:W-:Y:S01]  /*7fd0*/  FFMA R59, R81.reuse, R0, R59 ;  /* 0x00000000513b7223 */ /* 0x040fe2000000003b */
[C---:B------:R-:W-:Y:S01]  /*7fe0*/  FFMA R56, R81.reuse, R3, R56 ;  /* 0x0000000351387223 */ /* 0x040fe20000000038 */
[----:B------:R-:W-:Y:S02]  /*7ff0*/  HADD2.F32 R0, -RZ, R145.H1_H1 ;  /* 0x30000091ff007230 */ /* 0x000fe40000004100 */
[C---:B------:R-:W-:Y:S01]  /*8000*/  FFMA R57, R81.reuse, R2, R57 ;  /* 0x0000000251397223 */ /* 0x040fe20000000039 */
[----:B------:R1:W-:Y:S01]  /*8010*/  STS.128 [R182+0x4400], R116 ;  /* 0x00440074b6007388 */ /* 0x0003e20000000c00 */
[C---:B------:R-:W-:Y:S01]  /*8020*/  FMUL R63, R78.reuse, R63 ;  /* 0x0000003f4e3f7220 */ /* 0x040fe20000400000 */
[--C-:B------:R-:W-:Y:S02]  /*8030*/  HADD2.F32 R3, -RZ, R146.reuse.H0_H0 ;  /* 0x20000092ff037230 */ /* 0x100fe40000004100 */
[C---:B------:R-:W-:Y:S01]  /*8040*/  FFMA R58, R81.reuse, R83, R58 ;  /* 0x00000053513a7223 */ /* 0x040fe2000000003a */
        /* <DEDUP_REMOVED lines=8> */
[----:B---3--:R-:W-:Y:S01]  /*80d0*/  F2FP.F16.F32.PACK_AB R124, R49, R48 ;  /* 0x00000030317c723e */ /* 0x008fe200000000ff */
[----:B------:R-:W-:Y:S01]  /*80e0*/  FFMA R60, R81, R3, R60 ;  /* 0x00000003513c7223 */ /* 0x000fe2000000003c */
[----:B------:R-:W-:Y:S01]  /*80f0*/  F2FP.F16.F32.PACK_AB R125, R55, R50 ;  /* 0x00000032377d723e */ /* 0x000fe200000000ff */
[----:B------:R-:W-:Y:S01]  /*8100*/  FFMA R61, R81, R2, R61 ;  /* 0x00000002513d7223 */ /* 0x000fe2000000003d */
[----:B------:R-:W-:Y:S01]  /*8110*/  F2FP.F16.F32.PACK_AB R126, R53, R52 ;  /* 0x00000034357e723e */ /* 0x000fe200000000ff */
[----:B------:R-:W-:Y:S01]  /*8120*/  FFMA R62, R81, R83, R62 ;  /* 0x00000053513e7223 */ /* 0x000fe2000000003e */
[----:B------:R-:W-:Y:S01]  /*8130*/  F2FP.F16.F32.PACK_AB R127, R59, R54 ;  /* 0x000000363b7f723e */ /* 0x000fe200000000ff */
[----:B------:R-:W-:Y:S01]  /*8140*/  FFMA R67, R81, R82, R67 ;  /* 0x0000005251437223 */ /* 0x000fe20000000043 */
[----:B----4-:R-:W-:Y:S02]  /*8150*/  F2FP.F16.F32.PACK_AB R132, R57, R56 ;  /* 0x000000383984723e */ /* 0x010fe400000000ff */
[----:B------:R-:W-:Y:S01]  /*8160*/  F2FP.F16.F32.PACK_AB R133, R63, R58 ;  /* 0x0000003a3f85723e */ /* 0x000fe200000000ff */
[----:B------:R1:W-:Y:S01]  /*8170*/  STS.128 [R174+0x4400], R124 ;  /* 0x0044007cae007388 */ /* 0x0003e20000000c00 */
[----:B------:R-:W-:Y:S02]  /*8180*/  F2FP.F16.F32.PACK_AB R134, R61, R60 ;  /* 0x0000003c3d86723e */ /* 0x000fe400000000ff */
[----:B------:R-:W-:Y:S02]  /*8190*/  F2FP.F16.F32.PACK_AB R135, R67, R62 ;  /* 0x0000003e4387723e */ /* 0x000fe400000000ff */
[----:B------:R-:W-:Y:S02]  /*81a0*/  LEA R0, R101, UR36, 0x3 ;  /* 0x0000002465007c11 */ /* 0x000fe4000f8e18ff */
[----:B------:R-:W-:Y:S01]  /*81b0*/  @P6 SHF.L.U32 R3, R167, 0x1f, RZ ;  /* 0x0000001fa7036819 */ /* 0x000fe200000006ff */
        /* <DEDUP_REMOVED lines=9> */
[----:B------:R-:W-:Y:S02]  /*8250*/  UIADD3 UR8, UP0, UPT, UR52, 0x680, URZ ;  /* 0x0000068034087890 */ /* 0x000fe4000ff1e0ff */
[----:B------:R-:W-:Y:S02]  /*8260*/  UIADD3 UR5, UPT, UPT, UR41, 0x40, URZ ;  /* 0x0000004029057890 */ /* 0x000fe4000fffe0ff */
[----:B------:R-:W-:Y:S02]  /*8270*/  UIADD3 UR4, UPT, UPT, UR36, 0x4400, URZ ;  /* 0x0000440024047890 */ /* 0x000fe4000fffe0ff */
[----:B------:R-:W-:Y:S01]  /*8280*/  UIADD3.X UR9, UPT, UPT, URZ, UR53, URZ, UP0, !UPT ;  /* 0x00000035ff097290 */ /* 0x000fe200087fe4ff */
[----:B------:R-:W-:Y:S01]  /*8290*/  UMOV UR6, UR42 ;  /* 0x0000002a00067c82 */ /* 0x000fe20008000000 */
[----:B------:R-:W-:Y:S07]  /*82a0*/  UMOV UR7, UR44 ;  /* 0x0000002c00077c82 */ /* 0x000fee0008000000 */
[----:B------:R2:W-:Y:S01]  /*82b0*/  UTMASTG.3D [UR4], [UR8] ;  /* 0x00000004080073b5 */ /* 0x0005e20008010000 */
[----:B------:R0:W-:Y:S01]  /*82c0*/  UTMACMDFLUSH ;  /* 0x00000000000079b7 */ /* 0x0001e20000000000 */
[----:B--2---:R-:W-:Y:S04]  /*82d0*/  DEPBAR.LE SB0, 0x1 ;  /* 0x000080400000791a */ /* 0x004fe80000000000 */
.L_x_105:
[----:B------:R-:W-:Y:S05]  /*82e0*/  BSYNC.RECONVERGENT B0 ;  /* 0x0000000000007941 */ /* 0x000fea0003800200 */
.L_x_104:
[----:B------:R-:W-:Y:S01]  /*82f0*/  BAR.SYNC.DEFER_BLOCKING 0x1, 0x80 ;  /* 0x0042000000007b1d */ /* 0x000fe20000010000 */
[----:B------:R-:W-:Y:S04]  /*8300*/  UIADD3 UR40, UPT, UPT, UR51, 0x1, URZ ;  /* 0x0000000133287890 */ /* 0x000fe8000fffe0ff */
[----:B------:R-:W-:Y:S04]  /*8310*/  UISETP.NE.AND UP0, UPT, UR40, 0x4, UPT ;  /* 0x000000042800788c */ /* 0x000fe8000bf05270 */
[----:B------:R-:W-:Y:S01]  /*8320*/  USEL UR40, UR40, URZ, UP0 ;  /* 0x000000ff28287287 */ /* 0x000fe20008000000 */
[----:B------:R2:W-:Y:S01]  /*8330*/  @P6 SYNCS.ARRIVE.TRANS64.RED.A1T0 RZ, [R85+URZ], RZ ;  /* 0x000000ff55ff69a7 */ /* 0x0005e200081004ff */
[----:B------:R-:W-:Y:S01]  /*8340*/  BSSY B1, `(.L_x_106) ;  /* 0x0000020000017945 */ /* 0x000fe20003800000 */
[----:B------:R-:W3:Y:S02]  /*8350*/  @P6 SYNCS.PHASECHK.TRANS64.TRYWAIT P0, [R0+URZ+0x30], R3 ;  /* 0x00003003000065a7 */ /* 0x000ee400080011ff */
[----:B---3--:R-:W-:Y:S01]  /*8360*/  @P6 SEL R103, RZ, 0x1, !P0 ;  /* 0x00000001ff676807 */ /* 0x008fe20004000000 */
[----:B--2---:R-:W-:Y:S06]  /*8370*/  @!P6 BRA `(.L_x_107) ;  /* 0x000000000070e947 */ /* 0x004fec0003800000 */
        /* <DEDUP_REMOVED lines=9> */
[----:B------:R-:W-:Y:S04]  /*8410*/  SHF.L.U32 R7, R167, 0x1f, RZ ;  /* 0x0000001fa7077819 */ /* 0x000fe800000006ff */
[----:B------:R-:W2:Y:S02]  /*8420*/  SYNCS.PHASECHK.TRANS64.TRYWAIT P0, [R0+URZ+0x30], R7 ;  /* 0x00003007000075a7 */ /* 0x000ea400080011ff */
[----:B--2---:R-:W-:Y:S05]  /*8430*/  @!P0 BRA `(.L_x_110) ;  /* 0x0000003400008947 */ /* 0x004fea0003800000 */
.L_x_109:
[----:B------:R-:W-:Y:S05]  /*8440*/  BSYNC B0 ;  /* 0x0000000000007941 */ /* 0x000fea0003800000 */
.L_x_108:
        /* <DEDUP_REMOVED lines=15> */
.L_x_107:
[----:B------:R-:W-:Y:S05]  /*8540*/  BSYNC B1 ;  /* 0x0000000000017941 */ /* 0x000fea0003800000 */
.L_x_106:
        /* <DEDUP_REMOVED lines=21> */
.L_x_111:
[----:B------:R-:W-:Y:S05]  /*86a0*/  WARPSYNC.ALL ;  /* 0x0000000000007948 */ /* 0x000fea0003800000 */
[----:B------:R-:W-:Y:S01]  /*86b0*/  R2UR UR4, R80 ;  /* 0x00000000500472ca */ /* 0x000fe200000e0000 */
[--C-:B----4-:R-:W-:Y:S01]  /*86c0*/  HADD2.F32 R82, -RZ, R88.reuse.H0_H0 ;  /* 0x20000058ff527230 */ /* 0x110fe20000004100 */
[----:B------:R-:W-:Y:S01]  /*86d0*/  ISETP.NE.AND P6, PT, R176, RZ, PT ;  /* 0x000000ffb000720c */ /* 0x000fe20003fc5270 */
[----:B------:R-:W-:Y:S01]  /*86e0*/  HADD2.F32 R83, -RZ, R88.H1_H1 ;  /* 0x30000058ff537230 */ /* 0x000fe20000004100 */
[----:B------:R-:W-:Y:S01]  /*86f0*/  MOV R3, UR40 ;  /* 0x0000002800037c02 */ /* 0x000fe20008000f00 */
[----:B------:R-:W-:Y:S01]  /*8700*/  BSSY.RECONVERGENT B0, `(.L_x_112) ;  /* 0x0000100000007945 */ /* 0x000fe20003800200 */
[----:B------:R-:W-:Y:S02]  /*8710*/  MOV R84, UR37 ;  /* 0x0000002500547c02 */ /* 0x000fe40008000f00 */
[----:B------:R-:W-:Y:S05]  /*8720*/  ISETP.NE.AND P0, PT, R170, RZ, PT ;  /* 0x000000ffaa00720c */ /* 0x000fea0003f05270 */
[----:B------:R-:W3:Y:S02]  /*8730*/  LDTM.x64 R4, tmem[UR4+0x80] ;  /* 0x00008004000479ee */ /* 0x000ee40008340000 */
[----:B------:R-:W-:Y:S04]  /*8740*/  @P6 LEA R3, R3, UR36, 0x3 ;  /* 0x0000002403036c11 */ /* 0x000fe8000f8e18ff */
[----:B------:R-:W-:Y:S04]  /*8750*/  @P6 IADD3 R3, PT, PT, R3, 0x50, RZ ;  /* 0x0000005003036810 */ /* 0x000fe80007ffe0ff */
[----:B------:R-:W-:Y:S01]  /*8760*/  @P6 PRMT R84, R84, 0x654, R3 ;  /* 0x0000065454546816 */ /* 0x000fe20000000003 */
[C---:B---3--:R-:W-:Y:S01]  /*8770*/  FMUL R0, R78.reuse, R4 ;  /* 0x000000044e007220 */ /* 0x048fe20000400000 */
[C---:B------:R-:W-:Y:S01]  /*8780*/  FMUL R3, R78.reuse, R6 ;  /* 0x000000064e037220 */ /* 0x040fe20000400000 */
[C---:B------:R-:W-:Y:S01]  /*8790*/  FMUL R4, R78.reuse, R8 ;  /* 0x000000084e047220 */ /* 0x040fe20000400000 */
[C---:B------:R-:W-:Y:S01]  /*87a0*/  FMUL R6, R78.reuse, R10 ;  /* 0x0000000a4e067220 */ /* 0x040fe20000400000 */
[C---:B------:R-:W-:Y:S01]  /*87b0*/  FFMA R0, R81.reuse, R82, R0 ;  /* 0x0000005251007223 */ /* 0x040fe20000000000 */
[C---:B------:R-:W-:Y:S01]  /*87c0*/  FMUL R8, R78.reuse, R12 ;  /* 0x0000000c4e087220 */ /* 0x040fe20000400000 */
        /* <DEDUP_REMOVED lines=38> */
[--C-:B------:R-:W-:Y:S02]  /*8a30*/  HADD2.F32 R64, -RZ, R89.reuse.H0_H0 ;  /* 0x20000059ff407230 */ /* 0x100fe40000004100 */
[C---:B------:R-:W-:Y:S01]  /*8a40*/  FMUL R49, R78.reuse, R53 ;  /* 0x000000354e317220 */ /* 0x040fe20000400000 */
[C---:B------:R-:W-:Y:S01]  /*8a50*/  FMUL R62, R78.reuse, R66 ;  /* 0x000000424e3e7220 */ /* 0x040fe20000400000 */
[----:B------:R-:W-:Y:S02]  /*8a60*/  HADD2.F32 R66, -RZ, R89.H1_H1 ;  /* 0x30000059ff427230 */ /* 0x000fe40000004100 */
[C---:B------:R-:W-:Y:S01]  /*8a70*/  FMUL R53, R78.reuse, R57 ;  /* 0x000000394e357220 */ /* 0x040fe20000400000 */
[C---:B------:R-:W-:Y:S01]  /*8a80*/  FMUL R7, R78.reuse, R7 ;  /* 0x000000074e077220 */ /* 0x040fe20000400000 */
[C---:B------:R-:W-:Y:S01]  /*8a90*/  FMUL R57, R78.reuse, R61 ;  /* 0x0000003d4e397220 */ /* 0x040fe20000400000 */
[----:B------:R-:W-:Y:S01]  /*8aa0*/  FMUL R61, R78, R65 ;  /* 0x000000414e3d7220 */ /* 0x000fe20000400000 */
[--C-:B------:R-:W-:Y:S02]  /*8ab0*/  HADD2.F32 R65, -RZ, R90.reuse.H0_H0 ;  /* 0x2000005aff417230 */ /* 0x100fe40000004100 */
[C---:B------:R-:W-:Y:S01]  /*8ac0*/  FFMA R2, R81.reuse, R83, R2 ;  /* 0x0000005351027223 */ /* 0x040fe20000000002 */
[C---:B------:R-:W-:Y:S01]  /*8ad0*/  FFMA R3, R81.reuse, R64, R3 ;  /* 0x0000004051037223 */ /* 0x040fe20000000003 */
[----:B------:R-:W-:Y:S02]  /*8ae0*/  HADD2.F32 R64, -RZ, R90.H1_H1 ;  /* 0x3000005aff407230 */ /* 0x000fe40000004100 */
[C---:B------:R-:W-:Y:S01]  /*8af0*/  FFMA R7, R81.reuse, R66, R7 ;  /* 0x0000004251077223 */ /* 0x040fe20000000007 */
[----:B------:R-:W-:Y:S01]  /*8b00*/  FFMA R4, R81, R65, R4 ;  /* 0x0000004151047223 */ /* 0x000fe20000000004 */
[--C-:B------:R-:W-:Y:S01]  /*8b10*/  HADD2.F32 R65, -RZ, R91.reuse.H0_H0 ;  /* 0x2000005bff417230 */ /* 0x100fe20000004100 */
[----:B-1----:R-:W-:Y:S01]  /*8b20*/  F2FP.F16.F32.PACK_AB R92, R2, R0 ;  /* 0x00000000025c723e */ /* 0x002fe200000000ff */
[----:B------:R-:W-:Y:S01]  /*8b30*/  HADD2.F32 R0, -RZ, R91.H1_H1 ;  /* 0x3000005bff007230 */ /* 0x000fe20000004100 */
[----:B------:R-:W-:Y:S01]  /*8b40*/  F2FP.F16.F32.PACK_AB R93, R7, R3 ;  /* 0x00000003075d723e */ /* 0x000fe200000000ff */
[--C-:B--2---:R-:W-:Y:S02]  /*8b50*/  HADD2.F32 R3, -RZ, R96.reuse.H0_H0 ;  /* 0x20000060ff037230 */ /* 0x104fe40000004100 */
[C---:B------:R-:W-:Y:S01]  /*8b60*/  FMUL R11, R78.reuse, R11 ;  /* 0x0000000b4e0b7220 */ /* 0x040fe20000400000 */
[----:B------:R-:W-:Y:S02]  /*8b70*/  HADD2.F32 R2, -RZ, R96.H1_H1 ;  /* 0x30000060ff027230 */ /* 0x000fe40000004100 */
[C---:B------:R-:W-:Y:S01]  /*8b80*/  FFMA R5, R81.reuse, R64, R5 ;  /* 0x0000004051057223 */ /* 0x040fe20000000005 */
[C---:B------:R-:W-:Y:S01]  /*8b90*/  FFMA R6, R81.reuse, R65, R6 ;  /* 0x0000004151067223 */ /* 0x040fe20000000006 */
[C---:B------:R-:W-:Y:S01]  /*8ba0*/  FFMA R11, R81.reuse, R0, R11 ;  /* 0x00000000510b7223 */ /* 0x040fe2000000000b */
[--C-:B------:R-:W-:Y:S02]  /*8bb0*/  HADD2.F32 R0, -RZ, R97.reuse.H0_H0 ;  /* 0x20000061ff007230 */ /* 0x100fe40000004100 */
[C---:B------:R-:W-:Y:S01]  /*8bc0*/  FFMA R8, R81.reuse, R3, R8 ;  /* 0x0000000351087223 */ /* 0x040fe20000000008 */
[--C-:B------:R-:W-:Y:S02]  /*8bd0*/  HADD2.F32 R3, -RZ, R98.reuse.H0_H0 ;  /* 0x20000062ff037230 */ /* 0x100fe40000004100 */
[C---:B------:R-:W-:Y:S01]  /*8be0*/  FFMA R9, R81.reuse, R2, R9 ;  /* 0x0000000251097223 */ /* 0x040fe20000000009 */
[----:B------:R-:W-:Y:S02]  /*8bf0*/  HADD2.F32 R2, -RZ, R97.H1_H1 ;  /* 0x30000061ff027230 */ /* 0x000fe40000004100 */
[C---:B------:R-:W-:Y:S01]  /*8c00*/  FMUL R15, R78.reuse, R15 ;  /* 0x0000000f4e0f7220 */ /* 0x040fe20000400000 */
[----:B------:R-:W-:Y:S01]  /*8c10*/  FFMA R10, R81, R0, R10 ;  /* 0x00000000510a7223 */ /* 0x000fe2000000000a */
[----:B------:R-:W-:Y:S01]  /*8c20*/  HADD2.F32 R0, -RZ, R98.H1_H1 ;  /* 0x30000062ff007230 */ /* 0x000fe20000004100 */
[----:B------:R-:W-:Y:S01]  /*8c30*/  F2FP.F16.F32.PACK_AB R94, R5, R4 ;  /* 0x00000004055e723e */ /* 0x000fe200000000ff */
[--C-:B------:R-:W-:Y:S02]  /*8c40*/  HADD2.F32 R5, -RZ, R104.reuse.H0_H0 ;  /* 0x20000068ff057230 */ /* 0x100fe40000004100 */
[C---:B------:R-:W-:Y:S01]  /*8c50*/  FFMA R15, R81.reuse, R2, R15 ;  /* 0x00000002510f7223 */ /* 0x040fe2000000000f */
[--C-:B------:R-:W-:Y:S02]  /*8c60*/  HADD2.F32 R2, -RZ, R99.reuse.H1_H1 ;  /* 0x30000063ff027230 */ /* 0x100fe40000004100 */
[C---:B------:R-:W-:Y:S01]  /*8c70*/  FFMA R12, R81.reuse, R3, R12 ;  /* 0x00000003510c7223 */ /* 0x040fe2000000000c */
[----:B------:R-:W-:Y:S02]  /*8c80*/  HADD2.F32 R3, -RZ, R99.H0_H0 ;  /* 0x20000063ff037230 */ /* 0x000fe40000004100 */
[C---:B------:R-:W-:Y:S01]  /*8c90*/  FMUL R19, R78.reuse, R19 ;  /* 0x000000134e137220 */ /* 0x040fe20000400000 */
[----:B------:R-:W-:Y:S02]  /*8ca0*/  HADD2.F32 R4, -RZ, R107.H1_H1 ;  /* 0x3000006bff047230 */ /* 0x000fe40000004100 */
[C---:B------:R-:W-:Y:S01]  /*8cb0*/  FFMA R13, R81.reuse, R0, R13 ;  /* 0x00000000510d7223 */ /* 0x040fe2000000000d */
[----:B------:R-:W-:Y:S02]  /*8cc0*/  HADD2.F32 R0, -RZ, R104.H1_H1 ;  /* 0x30000068ff007230 */ /* 0x000fe40000004100 */
[C---:B------:R-:W-:Y:S01]  /*8cd0*/  FFMA R14, R81.reuse, R3, R14 ;  /* 0x00000003510e7223 */ /* 0x040fe2000000000e */
[--C-:B------:R-:W-:Y:S02]  /*8ce0*/  HADD2.F32 R3, -RZ, R106.reuse.H0_H0 ;  /* 0x2000006aff037230 */ /* 0x100fe40000004100 */
[C---:B------:R-:W-:Y:S01]  /*8cf0*/  FFMA R19, R81.reuse, R2, R19 ;  /* 0x0000000251137223 */ /* 0x040fe20000000013 */
[----:B------:R-:W-:Y:S02]  /*8d00*/  HADD2.F32 R2, -RZ, R105.H0_H0 ;  /* 0x20000069ff027230 */ /* 0x000fe40000004100 */
[C---:B------:R-:W-:Y:S01]  /*8d10*/  FFMA R16, R81.reuse, R5, R16 ;  /* 0x0000000551107223 */ /* 0x040fe20000000010 */
[----:B------:R-:W-:Y:S02]  /*8d20*/  HADD2.F32 R5, -RZ, R107.H0_H0 ;  /* 0x2000006bff057230 */ /* 0x000fe40000004100 */
[C---:B------:R-:W-:Y:S01]  /*8d30*/  FFMA R17, R81.reuse, R0, R17 ;  /* 0x0000000051117223 */ /* 0x040fe20000000011 */
[----:B------:R-:W-:Y:S02]  /*8d40*/  HADD2.F32 R0, -RZ, R105.H1_H1 ;  /* 0x30000069ff007230 */ /* 0x000fe40000004100 */
[C---:B------:R-:W-:Y:S01]  /*8d50*/  FMUL R23, R78.reuse, R23 ;  /* 0x000000174e177220 */ /* 0x040fe20000400000 */
[C---:B------:R-:W-:Y:S01]  /*8d60*/  FFMA R18, R81.reuse, R2, R18 ;  /* 0x0000000251127223 */ /* 0x040fe20000000012 */
[----:B------:R-:W-:Y:S02]  /*8d70*/  HADD2.F32 R2, -RZ, R106.H1_H1 ;  /* 0x3000006aff027230 */ /* 0x000fe40000004100 */
[C---:B------:R-:W-:Y:S01]  /*8d80*/  FMUL R27, R78.reuse, R27 ;  /* 0x0000001b4e1b7220 */ /* 0x040fe20000400000 */
[C---:B------:R-:W-:Y:S01]  /*8d90*/  FFMA R23, R81.reuse, R0, R23 ;  /* 0x0000000051177223 */ /* 0x040fe20000000017 */
[----:B------:R-:W-:Y:S02]  /*8da0*/  HADD2.F32 R0, -RZ, R112.H0_H0 ;  /* 0x20000070ff007230 */ /* 0x000fe40000004100 */
[C---:B------:R-:W-:Y:S01]  /*8db0*/  FFMA R20, R81.reuse, R3, R20 ;  /* 0x0000000351147223 */ /* 0x040fe20000000014 */
[----:B------:R-:W-:Y:S02]  /*8dc0*/  HADD2.F32 R3, -RZ, R114.H0_H0 ;  /* 0x20000072ff037230 */ /* 0x000fe40000004100 */
[C---:B------:R-:W-:Y:S01]  /*8dd0*/  FFMA R21, R81.reuse, R2, R21 ;  /* 0x0000000251157223 */ /* 0x040fe20000000015 */
[C---:B------:R-:W-:Y:S01]  /*8de0*/  FFMA R22, R81.reuse, R5, R22 ;  /* 0x0000000551167223 */ /* 0x040fe20000000016 */
[C---:B------:R-:W-:Y:S01]  /*8df0*/  FFMA R27, R81.reuse, R4, R27 ;  /* 0x00000004511b7223 */ /* 0x040fe2000000001b */
[C---:B------:R-:W-:Y:S01]  /*8e00*/  FFMA R24, R81.reuse, R0, R24 ;  /* 0x0000000051187223 */ /* 0x040fe20000000018 */
[----:B------:R-:W-:Y:S02]  /*8e10*/  HADD2.F32 R2, -RZ, R112.H1_H1 ;  /* 0x30000070ff027230 */ /* 0x000fe40000004100 */
[C---:B------:R-:W-:Y:S01]  /*8e20*/  FMUL R31, R78.reuse, R31 ;  /* 0x0000001f4e1f7220 */ /* 0x040fe20000400000 */
[----:B------:R-:W-:Y:S02]  /*8e30*/  HADD2.F32 R0, -RZ, R113.H0_H0 ;  /* 0x20000071ff007230 */ /* 0x000fe40000004100 */
[C---:B------:R-:W-:Y:S01]  /*8e40*/  FMUL R35, R78.reuse, R35 ;  /* 0x000000234e237220 */ /* 0x040fe20000400000 */
[----:B------:R-:W-:Y:S02]  /*8e50*/  HADD2.F32 R5, -RZ, R115.H0_H0 ;  /* 0x20000073ff057230 */ /* 0x000fe40000004100 */
[C---:B------:R-:W-:Y:S01]  /*8e60*/  FFMA R25, R81.reuse, R2, R25 ;  /* 0x0000000251197223 */ /* 0x040fe20000000019 */
[----:B------:R-:W-:Y:S02]  /*8e70*/  HADD2.F32 R2, -RZ, R114.H1_H1 ;  /* 0x30000072ff027230 */ /* 0x000fe40000004100 */
[----:B------:R-:W-:Y:S01]  /*8e80*/  FFMA R26, R81, R0, R26 ;  /* 0x00000000511a7223 */ /* 0x000fe2000000001a */
[----:B------:R-:W-:Y:S02]  /*8e90*/  HADD2.F32 R0, -RZ, R113.H1_H1 ;  /* 0x30000071ff007230 */ /* 0x000fe40000004100 */
[C---:B------:R-:W-:Y:S01]  /*8ea0*/  FMUL R39, R78.reuse, R39 ;  /* 0x000000274e277220 */ /* 0x040fe20000400000 */
[----:B------:R-:W-:Y:S01]  /*8eb0*/  HADD2.F32 R4, -RZ, R115.H1_H1 ;  /* 0x30000073ff047230 */ /* 0x000fe20000004100 */
[----:B------:R-:W-:Y:S01]  /*8ec0*/  F2FP.F16.F32.PACK_AB R95, R11, R6 ;  /* 0x000000060b5f723e */ /* 0x000fe200000000ff */
[C---:B------:R-:W-:Y:S01]  /*8ed0*/  FMUL R43, R78.reuse, R43 ;  /* 0x0000002b4e2b7220 */ /* 0x040fe20000400000 */
[C---:B------:R-:W-:Y:S01]  /*8ee0*/  FFMA R31, R81.reuse, R0, R31 ;  /* 0x00000000511f7223 */ /* 0x040fe2000000001f */
[--C-:B------:R-:W-:Y:S02]  /*8ef0*/  HADD2.F32 R0, -RZ, R120.reuse.H0_H0 ;  /* 0x20000078ff007230 */ /* 0x100fe40000004100 */
[C---:B------:R-:W-:Y:S01]  /*8f00*/  FFMA R28, R81.reuse, R3, R28 ;  /* 0x00000003511c7223 */ /* 0x040fe2000000001c */
[----:B------:R1:W-:Y:S01]  /*8f10*/  STS.128 [R178+UR36+0x8400], R92 ;  /* 0x0084005cb2007988 */ /* 0x0003e20008000c24 */
[C---:B------:R-:W-:Y:S01]  /*8f20*/  FFMA R29, R81.reuse, R2, R29 ;  /* 0x00000002511d7223 */ /* 0x040fe2000000001d */
[C---:B------:R-:W-:Y:S01]  /*8f30*/  FFMA R30, R81.reuse, R5, R30 ;  /* 0x00000005511e7223 */ /* 0x040fe2000000001e */
[C---:B------:R-:W-:Y:S01]  /*8f40*/  FFMA R35, R81.reuse, R4, R35 ;  /* 0x0000000451237223 */ /* 0x040fe20000000023 */
[----:B------:R-:W-:Y:S02]  /*8f50*/  HADD2.F32 R2, -RZ, R120.H1_H1 ;  /* 0x30000078ff027230 */ /* 0x000fe40000004100 */
[----:B------:R-:W-:Y:S01]  /*8f60*/  FFMA R32, R81, R0, R32 ;  /* 0x0000000051207223 */ /* 0x000fe20000000020 */
[--C-:B------:R-:W-:Y:S01]  /*8f70*/  HADD2.F32 R3, -RZ, R121.reuse.H0_H0 ;  /* 0x20000079ff037230 */ /* 0x100fe20000004100 */
[----:B------:R-:W-:Y:S01]  /*8f80*/  F2FP.F16.F32.PACK_AB R8, R9, R8 ;  /* 0x000000080908723e */ /* 0x000fe200000000ff */
[----:B------:R-:W-:Y:S02]  /*8f90*/  HADD2.F32 R0, -RZ, R121.H1_H1 ;  /* 0x30000079ff007230 */ /* 0x000fe40000004100 */
[C---:B------:R-:W-:Y:S01]  /*8fa0*/  FFMA R33, R81.reuse, R2, R33 ;  /* 0x0000000251217223 */ /* 0x040fe20000000021 */
[--C-:B------:R-:W-:Y:S02]  /*8fb0*/  HADD2.F32 R5, -RZ, R123.reuse.H0_H0 ;  /* 0x2000007bff057230 */ /* 0x100fe40000004100 */
[C---:B------:R-:W-:Y:S01]  /*8fc0*/  FFMA R34, R81.reuse, R3, R34 ;  /* 0x0000000351227223 */ /* 0x040fe20000000022 */
[--C-:B------:R-:W-:Y:S02]  /*8fd0*/  HADD2.F32 R3, -RZ, R122.reuse.H0_H0 ;  /* 0x2000007aff037230 */ /* 0x100fe40000004100 */
[----:B------:R-:W-:Y:S01]  /*8fe0*/  FFMA R39, R81, R0, R39 ;  /* 0x0000000051277223 */ /* 0x000fe20000000027 */
[----:B------:R-:W-:Y:S01]  /*8ff0*/  HADD2.F32 R0, -RZ, R122.H1_H1 ;  /* 0x3000007aff007230 */ /* 0x000fe20000004100 */
[----:B------:R-:W-:Y:S01]  /*9000*/  F2FP.F16.F32.PACK_AB R9, R15, R10 ;  /* 0x0000000a0f09723e */ /* 0x000fe200000000ff */
[----:B------:R-:W-:Y:S02]  /*9010*/  HADD2.F32 R2, -RZ, R123.H1_H1 ;  /* 0x3000007bff027230 */ /* 0x000fe40000004100 */
[C---:B------:R-:W-:Y:S01]  /*9020*/  FFMA R36, R81.reuse, R3, R36 ;  /* 0x0000000351247223 */ /* 0x040fe20000000024 */
[--C-:B------:R-:W-:Y:S02]  /*9030*/  HADD2.F32 R3, -RZ, R129.reuse.H0_H0 ;  /* 0x20000081ff037230 */ /* 0x100fe40000004100 */
[C---:B------:R-:W-:Y:S01]  /*9040*/  FFMA R37, R81.reuse, R0, R37 ;  /* 0x0000000051257223 */ /* 0x040fe20000000025 */
[C---:B------:R-:W-:Y:S01]  /*9050*/  FFMA R38, R81.reuse, R5, R38 ;  /* 0x0000000551267223 */ /* 0x040fe20000000026 */
[--C-:B------:R-:W-:Y:S02]  /*9060*/  HADD2.F32 R0, -RZ, R128.reuse.H0_H0 ;  /* 0x20000080ff007230 */ /* 0x100fe40000004100 */
[----:B------:R-:W-:Y:S01]  /*9070*/  FFMA R43, R81, R2, R43 ;  /* 0x00000002512b7223 */ /* 0x000fe2000000002b */
[----:B------:R-:W-:Y:S01]  /*9080*/  HADD2.F32 R2, -RZ, R128.H1_H1 ;  /* 0x30000080ff027230 */ /* 0x000fe20000004100 */
[----:B------:R-:W-:Y:S01]  /*9090*/  F2FP.F16.F32.PACK_AB R10, R13, R12 ;  /* 0x0000000c0d0a723e */ /* 0x000fe200000000ff */
[C---:B------:R-:W-:Y:S01]  /*90a0*/  FMUL R47, R78.reuse, R47 ;  /* 0x0000002f4e2f7220 */ /* 0x040fe20000400000 */
[----:B------:R-:W-:Y:S01]  /*90b0*/  F2FP.F16.F32.PACK_AB R11, R19, R14 ;  /* 0x0000000e130b723e */ /* 0x000fe200000000ff */
[C---:B------:R-:W-:Y:S01]  /*90c0*/  FFMA R40, R81.reuse, R0, R40 ;  /* 0x0000000051287223 */ /* 0x040fe20000000028 */
[----:B------:R-:W-:Y:S02]  /*90d0*/  HADD2.F32 R0, -RZ, R129.H1_H1 ;  /* 0x30000081ff007230 */ /* 0x000fe40000004100 */
[C---:B------:R-:W-:Y:S01]  /*90e0*/  FFMA R41, R81.reuse, R2, R41 ;  /* 0x0000000251297223 */ /* 0x040fe20000000029 */
[----:B------:R-:W-:Y:S01]  /*90f0*/  FFMA R42, R81, R3, R42 ;  /* 0x00000003512a7223 */ /* 0x000fe2000000002a */
[----:B------:R1:W-:Y:S01]  /*9100*/  STS.128 [R179+0x8400], R8 ;  /* 0x00840008b3007388 */ /* 0x0003e20000000c00 */
[--C-:B------:R-:W-:Y:S01]  /*9110*/  HADD2.F32 R3, -RZ, R130.reuse.H0_H0 ;  /* 0x20000082ff037230 */ /* 0x100fe20000004100 */
[----:B------:R-:W-:Y:S01]  /*9120*/  F2FP.F16.F32.PACK_AB R16, R17, R16 ;  /* 0x000000101110723e */ /* 0x000fe200000000ff */
[----:B------:R-:W-:Y:S01]  /*9130*/  HADD2.F32 R2, -RZ, R130.H1_H1 ;  /* 0x30000082ff027230 */ /* 0x000fe20000004100 */
[----:B------:R-:W-:Y:S01]  /*9140*/  F2FP.F16.F32.PACK_AB R17, R23, R18 ;  /* 0x000000121711723e */ /* 0x000fe200000000ff */
[----:B------:R-:W-:Y:S01]  /*9150*/  FFMA R47, R81, R0, R47 ;  /* 0x00000000512f7223 */ /* 0x000fe2000000002f */
[--C-:B------:R-:W-:Y:S01]  /*9160*/  HADD2.F32 R5, -RZ, R131.reuse.H0_H0 ;  /* 0x20000083ff057230 */ /* 0x100fe20000004100 */
[----:B------:R-:W-:Y:S01]  /*9170*/  F2FP.F16.F32.PACK_AB R18, R21, R20 ;  /* 0x000000141512723e */ /* 0x000fe200000000ff */
[----:B------:R-:W-:Y:S01]  /*9180*/  HADD2.F32 R0, -RZ, R131.H1_H1 ;  /* 0x30000083ff007230 */ /* 0x000fe20000004100 */
[----:B------:R-:W-:Y:S01]  /*9190*/  F2FP.F16.F32.PACK_AB R19, R27, R22 ;  /* 0x000000161b13723e */ /* 0x000fe200000000ff */
[C---:B------:R-:W-:Y:S01]  /*91a0*/  FMUL R51, R78.reuse, R51 ;  /* 0x000000334e337220 */ /* 0x040fe20000400000 */
[C---:B------:R-:W-:Y:S01]  /*91b0*/  FFMA R44, R81.reuse, R3, R44 ;  /* 0x00000003512c7223 */ /* 0x040fe2000000002c */
[C---:B------:R-:W-:Y:S01]  /*91c0*/  FFMA R45, R81.reuse, R2, R45 ;  /* 0x00000002512d7223 */ /* 0x040fe2000000002d */
[C---:B------:R-:W-:Y:S01]  /*91d0*/  FFMA R46, R81.reuse, R5, R46 ;  /* 0x00000005512e7223 */ /* 0x040fe2000000002e */
[----:B------:R1:W-:Y:S01]  /*91e0*/  STS.128 [R177+0x8400], R16 ;  /* 0x00840010b1007388 */ /* 0x0003e20000000c00 */
[----:B------:R-:W-:Y:S01]  /*91f0*/  FFMA R51, R81, R0, R51 ;  /* 0x0000000051337223 */ /* 0x000fe20000000033 */
[--C-:B------:R-:W-:Y:S01]  /*9200*/  HADD2.F32 R3, -RZ, R136.reuse.H0_H0 ;  /* 0x20000088ff037230 */ /* 0x100fe20000004100 */
[----:B------:R-:W-:Y:S01]  /*9210*/  F2FP.F16.F32.PACK_AB R24, R25, R24 ;  /* 0x000000181918723e */ /* 0x000fe200000000ff */
[----:B------:R-:W-:Y:S01]  /*9220*/  HADD2.F32 R0, -RZ, R136.H1_H1 ;  /* 0x30000088ff007230 */ /* 0x000fe20000004100 */
[----:B------:R-:W-:Y:S01]  /*9230*/  F2FP.F16.F32.PACK_AB R25, R31, R26 ;  /* 0x0000001a1f19723e */ /* 0x000fe200000000ff */
        /* <DEDUP_REMOVED lines=16> */
[----:B------:R-:W-:Y:S01]  /*9340*/  FFMA R52, R81, R0, R52 ;  /* 0x0000000051347223 */ /* 0x000fe20000000034 */
[----:B------:R-:W-:Y:S01]  /*9350*/  F2FP.F16.F32.PACK_AB R35, R43, R38 ;  /* 0x000000262b23723e */ /* 0x000fe200000000ff */
[C---:B------:R-:W-:Y:S01]  /*9360*/  FFMA R53, R81.reuse, R2, R53 ;  /* 0x0000000251357223 */ /* 0x040fe20000000035 */
[----:B------:R-:W-:Y:S01]  /*9370*/  FFMA R54, R81, R3, R54 ;  /* 0x0000000351367223 */ /* 0x000fe20000000036 */
[----:B------:R-:W-:Y:S01]  /*9380*/  HADD2.F32 R0, -RZ, R139.H1_H1 ;  /* 0x3000008bff007230 */ /* 0x000fe20000004100 */
[----:B------:R-:W-:Y:S01]  /*9390*/  F2FP.F16.F32.PACK_AB R40, R41, R40 ;  /* 0x000000282928723e */ /* 0x000fe200000000ff */
[----:B------:R1:W-:Y:S01]  /*93a0*/  STS.128 [R175+0x8400], R32 ;  /* 0x00840020af007388 */ /* 0x0003e20000000c00 */
[C---:B------:R-:W-:Y:S01]  /*93b0*/  FMUL R59, R78.reuse, R59 ;  /* 0x0000003b4e3b7220 */ /* 0x040fe20000400000 */
[--C-:B------:R-:W-:Y:S01]  /*93c0*/  HADD2.F32 R3, -RZ, R144.reuse.H0_H0 ;  /* 0x20000090ff037230 */ /* 0x100fe20000004100 */
[----:B------:R-:W-:Y:S01]  /*93d0*/  F2FP.F16.F32.PACK_AB R41, R47, R42 ;  /* 0x0000002a2f29723e */ /* 0x000fe200000000ff */
[----:B------:R-:W-:Y:S01]  /*93e0*/  HADD2.F32 R2, -RZ, R144.H1_H1 ;  /* 0x30000090ff027230 */ /* 0x000fe20000004100 */
[----:B------:R-:W-:Y:S01]  /*93f0*/  F2FP.F16.F32.PACK_AB R42, R45, R44 ;  /* 0x0000002c2d2a723e */ /* 0x000fe200000000ff */
[--C-:B------:R-:W-:Y:S01]  /*9400*/  HADD2.F32 R5, -RZ, R145.reuse.H0_H0 ;  /* 0x20000091ff057230 */ /* 0x100fe20000004100 */
        /* <DEDUP_REMOVED lines=8> */
[----:B------:R-:W-:Y:S01]  /*9490*/  FFMA R58, R81, R5, R58 ;  /* 0x00000005513a7223 */ /* 0x000fe2000000003a */
[----:B------:R-:W-:Y:S01]  /*94a0*/  HADD2.F32 R2, -RZ, R146.H1_H1 ;  /* 0x30000092ff027230 */ /* 0x000fe20000004100 */
[----:B------:R-:W-:Y:S01]  /*94b0*/  F2FP.F16.F32.PACK_AB R48, R49, R48 ;  /* 0x000000303130723e */ /* 0x000fe200000000ff */
[--C-:B------:R-:W-:Y:S01]  /*94c0*/  HADD2.F32 R5, -RZ, R147.reuse.H0_H0 ;  /* 0x20000093ff057230 */ /* 0x100fe20000004100 */
[----:B------:R-:W-:Y:S01]  /*94d0*/  F2FP.F16.F32.PACK_AB R49, R55, R50 ;  /* 0x000000323731723e */ /* 0x000fe200000000ff */
[----:B------:R-:W-:Y:S02]  /*94e0*/  HADD2.F32 R4, -RZ, R147.H1_H1 ;  /* 0x30000093ff047230 */ /* 0x000fe40000004100 */
[----:B------:R-:W-:Y:S01]  /*94f0*/  FFMA R63, R81, R0, R63 ;  /* 0x00000000513f7223 */ /* 0x000fe2000000003f */
[----:B------:R-:W-:Y:S01]  /*9500*/  FMUL R67, R78, R67 ;  /* 0x000000434e437220 */ /* 0x000fe20000400000 */
[----:B------:R-:W-:Y:S01]  /*9510*/  F2FP.F16.F32.PACK_AB R50, R53, R52 ;  /* 0x000000343532723e */ /* 0x000fe200000000ff */
[----:B------:R-:W-:Y:S01]  /*9520*/  FFMA R60, R81, R3, R60 ;  /* 0x00000003513c7223 */ /* 0x000fe2000000003c */
[----:B------:R-:W-:Y:S01]  /*9530*/  F2FP.F16.F32.PACK_AB R51, R59, R54 ;  /* 0x000000363b33723e */ /* 0x000fe200000000ff */
[C---:B------:R-:W-:Y:S01]  /*9540*/  FFMA R61, R81.reuse, R2, R61 ;  /* 0x00000002513d7223 */ /* 0x040fe2000000003d */
[C---:B------:R-:W-:Y:S01]  /*9550*/  FFMA R62, R81.reuse, R5, R62 ;  /* 0x00000005513e7223 */ /* 0x040fe2000000003e */
[----:B------:R-:W-:Y:S01]  /*9560*/  FFMA R67, R81, R4, R67 ;  /* 0x0000000451437223 */ /* 0x000fe20000000043 */
[----:B------:R-:W-:Y:S01]  /*9570*/  F2FP.F16.F32.PACK_AB R56, R57, R56 ;  /* 0x000000383938723e */ /* 0x000fe200000000ff */
[----:B------:R1:W-:Y:S01]  /*9580*/  STS.128 [R174+0x8400], R48 ;  /* 0x00840030ae007388 */ /* 0x0003e20000000c00 */
[----:B------:R-:W-:Y:S02]  /*9590*/  F2FP.F16.F32.PACK_AB R57, R63, R58 ;  /* 0x0000003a3f39723e */ /* 0x000fe400000000ff */
        /* <DEDUP_REMOVED lines=22> */
.L_x_113:
[----:B------:R-:W-:Y:S05]  /*9700*/  BSYNC.RECONVERGENT B0 ;  /* 0x0000000000007941 */ /* 0x000fea0003800200 */
.L_x_112:
        /* <DEDUP_REMOVED lines=13> */
[----:B-1----:R-:W-:Y:S04]  /*97e0*/  @P1 IADD3 R9, PT, PT, R101, UR36, RZ ;  /* 0x0000002465091c10 */ /* 0x002fe8000fffe0ff */
[----:B------:R-:W-:Y:S01]  /*97f0*/  @P1 IADD3 R7, PT, PT, R102, R9, RZ ;  /* 0x0000000966071210 */ /* 0x000fe20007ffe0ff */
[--C-:B------:R-:W-:Y:S02]  /*9800*/  @P1 IMAD.IADD R5, R100, 0x1, R9.reuse ;  /* 0x0000000164051824 */ /* 0x100fe400078e0209 */
[----:B------:R-:W-:Y:S01]  /*9810*/  @P1 IMAD.IADD R2, R110, 0x1, R9 ;  /* 0x000000016e021824 */ /* 0x000fe200078e0209 */
[----:B------:R-:W-:Y:S06]  /*9820*/  @P0 BRA `(.L_x_117) ;  /* 0x00000000000c0947 */ /* 0x000fec0003800000 */
[----:B------:R-:W-:Y:S04]  /*9830*/  SHF.L.U32 R0, R167, 0x1f, RZ ;  /* 0x0000001fa7007819 */ /* 0x000fe800000006ff */
[----:B------:R-:W1:Y:S02]  /*9840*/  SYNCS.PHASECHK.TRANS64.TRYWAIT P0, [R3+URZ+0x30], R0 ;  /* 0x00003000030075a7 */ /* 0x000e6400080011ff */
[----:B-1----:R-:W-:Y:S05]  /*9850*/  @!P0 BRA `(.L_x_118) ;  /* 0x00000020000c8947 */ /* 0x002fea0003800000 */
.L_x_117:
[----:B------:R-:W-:Y:S05]  /*9860*/  BSYNC B0 ;  /* 0x0000000000007941 */ /* 0x000fea0003800000 */
.L_x_116:
[----:B------:R-:W-:Y:S11]  /*9870*/  ISETP.NE.AND P0, PT, R108, RZ, PT ;  /* 0x000000ff6c00720c */ /* 0x000ff60003f05270 */
[----:B------:R-:W-:Y:S02]  /*9880*/  @!UPT UIADD3 URZ, UPT, UPT, URZ, URZ, URZ ;  /* 0x000000fffffff290 */ /* 0x000fe4000fffe0ff */
[----:B------:R2:W3:Y:S01]  /*9890*/  @P0 LDS.128 R88, [R101+UR36+0x400] ;  /* 0x0004002465580984 */ /* 0x0004e20008000c00 */
[----:B-1----:R-:W-:Y:S01]  /*98a0*/  @P0 IMAD.IADD R3, R102, 0x1, R5 ;  /* 0x0000000166030824 */ /* 0x002fe200078e0205 */
[C---:B------:R-:W-:Y:S01]  /*98b0*/  @P0 IADD3 R4, PT, PT, R110.reuse, R5, RZ ;  /* 0x000000056e040210 */ /* 0x040fe20007ffe0ff */
[C---:B------:R-:W-:Y:S01]  /*98c0*/  @P0 IMAD.IADD R0, R110.reuse, 0x1, R7 ;  /* 0x000000016e000824 */ /* 0x040fe200078e0207 */
[----:B------:R2:W4:Y:S02]  /*98d0*/  @P0 LDS.128 R96, [R2+0x400] ;  /* 0x0004000002600984 */ /* 0x0005240000000c00 */
[----:B------:R-:W-:Y:S02]  /*98e0*/  @P0 IADD3 R110, PT, PT, R110, R3, RZ ;  /* 0x000000036e6e0210 */ /* 0x000fe40007ffe0ff */
[----:B------:R2:W1:Y:S04]  /*98f0*/  @P0 LDS.128 R104, [R7+0x400] ;  /* 0x0004000007680984 */ /* 0x0004680000000c00 */
[----:B------:R2:W1:Y:S04]  /*9900*/  @P0 LDS.128 R112, [R0+0x400] ;  /* 0x0004000000700984 */ /* 0x0004680000000c00 */
[----:B------:R2:W1:Y:S04]  /*9910*/  @P0 LDS.128 R120, [R5+0x400] ;  /* 0x0004000005780984 */ /* 0x0004680000000c00 */
[----:B------:R2:W1:Y:S04]  /*9920*/  @P0 LDS.128 R128, [R4+0x400] ;  /* 0x0004000004800984 */ /* 0x0004680000000c00 */
[----:B------:R2:W1:Y:S04]  /*9930*/  @P0 LDS.128 R136, [R3+0x400] ;  /* 0x0004000003880984 */ /* 0x0004680000000c00 */
[----:B------:R2:W1:Y:S02]  /*9940*/  @P0 LDS.128 R144, [R110+0x400] ;  /* 0x000400006e900984 */ /* 0x0004640000000c00 */
.L_x_115:
[----:B------:R-:W-:Y:S05]  /*9950*/  BSYNC B1 ;  /* 0x0000000000017941 */ /* 0x000fea0003800000 */
.L_x_114:
[----:B--2---:R-:W-:Y:S05]  /*9960*/  VIADD R3, R80, 0xc0 ;  /* 0x000000c050037836 */ /* 0x004fea0000000000 */
[----:B------:R-:W-:Y:S04]  /*9970*/  SHF.R.U32.HI R3, RZ, 0x15, R3 ;  /* 0x00000015ff037819 */ /* 0x000fe80000011603 */
[----:B------:R-:W-:Y:S11]  /*9980*/  LOP3.LUT P0, RZ, R3, 0x3, R162, 0x48, !PT ;  /* 0x0000000303ff7812 */ /* 0x000ff600078048a2 */
[----:B------:R-:W-:Y:S02]  /*9990*/  @!UPT UIADD3 URZ, UPT, UPT, URZ, URZ, URZ ;  /* 0x000000fffffff290 */ /* 0x000fe4000fffe0ff */
[----:B------:R-:W-:Y:S05]  /*99a0*/  @!P0 BRA `(.L_x_119) ;  /* 0x0000000000408947 */ /* 0x000fea0003800000 */
[----:B------:R-:W2:Y:S01]  /*99b0*/  LDCU.64 UR8, c[0x4][0x70] ;  /* 0x01000e00ff0877ac */ /* 0x000ea20008000a00 */
[----:B------:R-:W-:Y:S01]  /*99c0*/  MOV R3, 0x0 ;  /* 0x0000000000037802 */ /* 0x000fe20000000f00 */
[----:B------:R-:W-:Y:S02]  /*99d0*/  HFMA2 R12, -RZ, RZ, 0, 5.9604644775390625e-08 ;  /* 0x00000001ff0c7431 */ /* 0x000fe400000001ff */
[----:B-1----:R-:W-:Y:S02]  /*99e0*/  IMAD.MOV.U32 R8, RZ, RZ, 0x192 ;  /* 0x00000192ff087424 */ /* 0x002fe400078e00ff */
[----:B------:R-:W-:Y:S01]  /*99f0*/  IMAD.MOV.U32 R13, RZ, RZ, RZ ;  /* 0x000000ffff0d7224 */ /* 0x000fe200078e00ff */
[----:B------:R-:W1:Y:S01]  /*9a00*/  LDCU.64 UR6, c[0x4][0x78] ;  /* 0x01000f00ff0677ac */ /* 0x000e620008000a00 */
[----:B------:R-:W3:Y:S01]  /*9a10*/  LDC.64 R2, c[0x4][R3] ;  /* 0x0100000003027b82 */ /* 0x000ee20000000a00 */
[----:B------:R-:W5:Y:S01]  /*9a20*/  LDCU.64 UR4, c[0x4][0x10] ;  /* 0x01000200ff0477ac */ /* 0x000f620008000a00 */
[----:B--2---:R-:W-:Y:S01]  /*9a30*/  MOV R5, UR9 ;  /* 0x0000000900057c02 */ /* 0x004fe20008000f00 */
[----:B------:R-:W-:Y:S01]  /*9a40*/  IMAD.U32 R4, RZ, RZ, UR8 ;  /* 0x00000008ff047e24 */ /* 0x000fe2000f8e00ff */
[----:B-1----:R-:W-:Y:S01]  /*9a50*/  MOV R7, UR7 ;  /* 0x0000000700077c02 */ /* 0x002fe20008000f00 */
[----:B------:R-:W-:Y:S01]  /*9a60*/  IMAD.U32 R6, RZ, RZ, UR6 ;  /* 0x00000006ff067e24 */ /* 0x000fe2000f8e00ff */
[----:B-----5:R-:W-:Y:S01]  /*9a70*/  MOV R11, UR5 ;  /* 0x00000005000b7c02 */ /* 0x020fe20008000f00 */
[----:B------:R-:W-:Y:S02]  /*9a80*/  IMAD.U32 R10, RZ, RZ, UR4 ;  /* 0x00000004ff0a7e24 */ /* 0x000fe4000f8e00ff */
[----:B------:R-:W-:Y:S07]  /*9a90*/  LEPC R20, `(.L_x_119) ;  /* 0x000000001014794e */ /* 0x000fee0000000000 */
[----:B---34-:R-:W-:Y:S05]  /*9aa0*/  CALL.ABS.NOINC R2 ;  /* 0x0000000002007343 */ /* 0x018fea0003c00000 */
.L_x_119:
[----:B------:R-:W-:Y:S01]  /*9ab0*/  ISETP.NE.AND P0, PT, R170, RZ, PT ;  /* 0x000000ffaa00720c */ /* 0x000fe20003f05270 */
[----:B------:R-:W-:Y:S05]  /*9ac0*/  WARPSYNC.ALL ;  /* 0x0000000000007948 */ /* 0x000fea0003800000 */
[----:B------:R-:W-:Y:S01]  /*9ad0*/  R2UR UR4, R80 ;  /* 0x00000000500472ca */ /* 0x000fe200000e0000 */
[--C-:B---3--:R-:W-:Y:S01]  /*9ae0*/  HADD2.F32 R82, -RZ, R88.reuse.H0_H0 ;  /* 0x20000058ff527230 */ /* 0x108fe20000004100 */
[----:B------:R-:W-:Y:S01]  /*9af0*/  R2UR UR5, R87 ;  /* 0x00000000570572ca */ /* 0x000fe200000e0000 */
[----:B------:R-:W-:Y:S01]  /*9b00*/  HADD2.F32 R84, -RZ, R88.H1_H1 ;  /* 0x30000058ff547230 */ /* 0x000fe20000004100 */
[----:B------:R-:W-:Y:S01]  /*9b10*/  BSSY.RECONVERGENT B0, `(.L_x_120) ;  /* 0x00000fd000007945 */ /* 0x000fe20003800200 */
[--C-:B------:R-:W-:Y:S02]  /*9b20*/  HADD2.F32 R83, -RZ, R89.reuse.H0_H0 ;  /* 0x20000059ff537230 */ /* 0x100fe40000004100 */
[----:B------:R-:W-:Y:S02]  /*9b30*/  HADD2.F32 R86, -RZ, R89.H1_H1 ;  /* 0x30000059ff567230 */ /* 0x000fe40000004100 */
[--C-:B------:R-:W-:Y:S02]  /*9b40*/  HADD2.F32 R85, -RZ, R90.reuse.H0_H0 ;  /* 0x2000005aff557230 */ /* 0x100fe40000004100 */
[----:B------:R-:W-:Y:S02]  /*9b50*/  HADD2.F32 R88, -RZ, R90.H1_H1 ;  /* 0x3000005aff587230 */ /* 0x000fe40000004100 */
[----:B-1----:R-:W1:Y:S01]  /*9b60*/  LDTM.x64 R4, tmem[UR4+0xc0] ;  /* 0x0000c004000479ee */ /* 0x002e620008340000 */
[----:B------:R-:W-:Y:S01]  /*9b70*/  NOP ;  /* 0x0000000000007918 */ /* 0x000fe20000000000 */
[----:B------:R-:W-:Y:S01]  /*9b80*/  UIADD3 UR5, UPT, UPT, UR5, 0xb0, URZ ;  /* 0x000000b005057890 */ /* 0x000fe2000fffe0ff */
[--C-:B------:R-:W-:Y:S02]  /*9b90*/  HADD2.F32 R87, -RZ, R91.reuse.H0_H0 ;  /* 0x2000005bff577230 */ /* 0x100fe40000004100 */
[----:B------:R-:W-:Y:S01]  /*9ba0*/  HADD2.F32 R90, -RZ, R91.H1_H1 ;  /* 0x3000005bff5a7230 */ /* 0x000fe20000004100 */
[----:B------:R-:W-:Y:S01]  /*9bb0*/  UPRMT UR5, UR37, 0x654, UR5 ;  /* 0x0000065425057896 */ /* 0x000fe20008000005 */
[--C-:B----4-:R-:W-:Y:S02]  /*9bc0*/  HADD2.F32 R89, -RZ, R96.reuse.H0_H0 ;  /* 0x20000060ff597230 */ /* 0x110fe40000004100 */
[----:B------:R-:W-:Y:S02]  /*9bd0*/  HADD2.F32 R91, -RZ, R96.H1_H1 ;  /* 0x30000060ff5b7230 */ /* 0x000fe40000004100 */
[--C-:B------:R-:W-:Y:S02]  /*9be0*/  HADD2.F32 R92, -RZ, R97.reuse.H0_H0 ;  /* 0x20000061ff5c7230 */ /* 0x100fe40000004100 */
[----:B------:R-:W-:Y:S02]  /*9bf0*/  HADD2.F32 R94, -RZ, R97.H1_H1 ;  /* 0x30000061ff5e7230 */ /* 0x000fe40000004100 */
[----:B-1----:R-:W-:Y:S01]  /*9c00*/  SYNCS.ARRIVE.TRANS64.RED.A1T0 RZ, [UR5], RZ ;  /* 0x000000ffffff79a7 */ /* 0x002fe20008100405 */
[--C-:B------:R-:W-:Y:S02]  /*9c10*/  HADD2.F32 R93, -RZ, R98.reuse.H0_H0 ;  /* 0x20000062ff5d7230 */ /* 0x100fe40000004100 */
[----:B------:R-:W-:Y:S02]  /*9c20*/  HADD2.F32 R96, -RZ, R98.H1_H1 ;  /* 0x30000062ff607230 */ /* 0x000fe40000004100 */
[--C-:B------:R-:W-:Y:S02]  /*9c30*/  HADD2.F32 R95, -RZ, R99.reuse.H0_H0 ;  /* 0x20000063ff5f7230 */ /* 0x100fe40000004100 */
[----:B------:R-:W-:Y:S02]  /*9c40*/  HADD2.F32 R98, -RZ, R99.H1_H1 ;  /* 0x30000063ff627230 */ /* 0x000fe40000004100 */
[C---:B------:R-:W-:Y:S01]  /*9c50*/  FMUL R4, R78.reuse, R4 ;  /* 0x000000044e047220 */ /* 0x040fe20000400000 */
[C---:B------:R-:W-:Y:S01]  /*9c60*/  FMUL R5, R78.reuse, R5 ;  /* 0x000000054e057220 */ /* 0x040fe20000400000 */
[C---:B------:R-:W-:Y:S01]  /*9c70*/  FMUL R6, R78.reuse, R6 ;  /* 0x000000064e067220 */ /* 0x040fe20000400000 */
[C---:B------:R-:W-:Y:S01]  /*9c80*/  FMUL R7, R78.reuse, R7 ;  /* 0x000000074e077220 */ /* 0x040fe20000400000 */
[C---:B------:R-:W-:Y:S01]  /*9c90*/  FFMA R4, R81.reuse, R82, R4 ;  /* 0x0000005251047223 */ /* 0x040fe20000000004 */
[C---:B------:R-:W-:Y:S01]  /*9ca0*/  FFMA R5, R81.reuse, R84, R5 ;  /* 0x0000005451057223 */ /* 0x040fe20000000005 */
[C---:B------:R-:W-:Y:S01]  /*9cb0*/  FFMA R6, R81.reuse, R83, R6 ;  /* 0x0000005351067223 */ /* 0x040fe20000000006 */
[----:B------:R-:W-:Y:S01]  /*9cc0*/  FFMA R7, R81, R86, R7 ;  /* 0x0000005651077223 */ /* 0x000fe20000000007 */
[C---:B------:R-:W-:Y:S01]  /*9cd0*/  FMUL R8, R78.reuse, R8 ;  /* 0x000000084e087220 */ /* 0x040fe20000400000 */
[C---:B------:R-:W-:Y:S01]  /*9ce0*/  FMUL R9, R78.reuse, R9 ;  /* 0x000000094e097220 */ /* 0x040fe20000400000 */
[----:B------:R-:W-:Y:S01]  /*9cf0*/  F2FP.F16.F32.PACK_AB R4, R5, R4 ;  /* 0x000000040504723e */ /* 0x000fe200000000ff */
[C---:B------:R-:W-:Y:S01]  /*9d00*/  FMUL R10, R78.reuse, R10 ;  /* 0x0000000a4e0a7220 */ /* 0x040fe20000400000 */
[----:B------:R-:W-:Y:S01]  /*9d10*/  F2FP.F16.F32.PACK_AB R5, R7, R6 ;  /* 0x000000060705723e */ /* 0x000fe200000000ff */
[C---:B------:R-:W-:Y:S01]  /*9d20*/  FFMA R8, R81.reuse, R85, R8 ;  /* 0x0000005551087223 */ /* 0x040fe20000000008 */
[C---:B------:R-:W-:Y:S01]  /*9d30*/  FFMA R9, R81.reuse, R88, R9 ;  /* 0x0000005851097223 */ /* 0x040fe20000000009 */
[----:B------:R-:W-:Y:S01]  /*9d40*/  FFMA R10, R81, R87, R10 ;  /* 0x00000057510a7223 */ /* 0x000fe2000000000a */
[C---:B------:R-:W-:Y:S01]  /*9d50*/  FMUL R11, R78.reuse, R11 ;  /* 0x0000000b4e0b7220 */ /* 0x040fe20000400000 */
[C---:B------:R-:W-:Y:S01]  /*9d60*/  FMUL R0, R78.reuse, R12 ;  /* 0x0000000c4e007220 */ /* 0x040fe20000400000 */
[C---:B------:R-:W-:Y:S01]  /*9d70*/  FMUL R2, R78.reuse, R13 ;  /* 0x0000000d4e027220 */ /* 0x040fe20000400000 */
[----:B------:R-:W-:Y:S01]  /*9d80*/  F2FP.F16.F32.PACK_AB R6, R9, R8 ;  /* 0x000000080906723e */ /* 0x000fe200000000ff */
[C---:B------:R-:W-:Y:S01]  /*9d90*/  FFMA R11, R81.reuse, R90, R11 ;  /* 0x0000005a510b7223 */ /* 0x040fe2000000000b */
[C---:B------:R-:W-:Y:S01]  /*9da0*/  FFMA R0, R81.reuse, R89, R0 ;  /* 0x0000005951007223 */ /* 0x040fe20000000000 */
[----:B------:R-:W-:Y:S01]  /*9db0*/  FFMA R2, R81, R91, R2 ;  /* 0x0000005b51027223 */ /* 0x000fe20000000002 */
[C---:B------:R-:W-:Y:S01]  /*9dc0*/  FMUL R3, R78.reuse, R14 ;  /* 0x0000000e4e037220 */ /* 0x040fe20000400000 */
[C---:B------:R-:W-:Y:S01]  /*9dd0*/  FMUL R15, R78.reuse, R15 ;  /* 0x0000000f4e0f7220 */ /* 0x040fe20000400000 */
[----:B------:R-:W-:Y:S01]  /*9de0*/  F2FP.F16.F32.PACK_AB R7, R11, R10 ;  /* 0x0000000a0b07723e */ /* 0x000fe200000000ff */
[----:B------:R-:W-:Y:S01]  /*9df0*/  FMUL R12, R78, R16 ;  /* 0x000000104e0c7220 */ /* 0x000fe20000400000 */
[----:B------:R-:W-:Y:S01]  /*9e00*/  F2FP.F16.F32.PACK_AB R8, R2, R0 ;  /* 0x000000000208723e */ /* 0x000fe200000000ff */
[C---:B------:R-:W-:Y:S01]  /*9e10*/  FFMA R3, R81.reuse, R92, R3 ;  /* 0x0000005c51037223 */ /* 0x040fe20000000003 */
[C---:B------:R-:W-:Y:S01]  /*9e20*/  FFMA R15, R81.reuse, R94, R15 ;  /* 0x0000005e510f7223 */ /* 0x040fe2000000000f */
[----:B------:R1:W-:Y:S01]  /*9e30*/  STS.128 [R178+UR36+0xc400], R4 ;  /* 0x00c40004b2007988 */ /* 0x0003e20008000c24 */
[----:B------:R-:W-:Y:S01]  /*9e40*/  FFMA R12, R81, R93, R12 ;  /* 0x0000005d510c7223 */ /* 0x000fe2000000000c */
[C---:B------:R-:W-:Y:S01]  /*9e50*/  FMUL R13, R78.reuse, R17 ;  /* 0x000000114e0d7220 */ /* 0x040fe20000400000 */
[C---:B------:R-:W-:Y:S01]  /*9e60*/  FMUL R14, R78.reuse, R18 ;  /* 0x000000124e0e7220 */ /* 0x040fe20000400000 */
[----:B------:R-:W-:Y:S01]  /*9e70*/  F2FP.F16.F32.PACK_AB R9, R15, R3 ;  /* 0x000000030f09723e */ /* 0x000fe200000000ff */
[--C-:B------:R-:W-:Y:S02]  /*9e80*/  HADD2.F32 R97, -RZ, R104.reuse.H0_H0 ;  /* 0x20000068ff617230 */ /* 0x100fe40000004100 */
[C---:B------:R-:W-:Y:S01]  /*9e90*/  FFMA R13, R81.reuse, R96, R13 ;  /* 0x00000060510d7223 */ /* 0x040fe2000000000d */
[----:B------:R-:W-:Y:S01]  /*9ea0*/  FFMA R14, R81, R95, R14 ;  /* 0x0000005f510e7223 */ /* 0x000fe2000000000e */
[C---:B------:R-:W-:Y:S01]  /*9eb0*/  FMUL R19, R78.reuse, R19 ;  /* 0x000000134e137220 */ /* 0x040fe20000400000 */
[----:B------:R-:W-:Y:S02]  /*9ec0*/  HADD2.F32 R100, -RZ, R104.H1_H1 ;  /* 0x30000068ff647230 */ /* 0x000fe40000004100 */
[C---:B------:R-:W-:Y:S01]  /*9ed0*/  FMUL R16, R78.reuse, R20 ;  /* 0x000000144e107220 */ /* 0x040fe20000400000 */
[----:B------:R-:W-:Y:S01]  /*9ee0*/  F2FP.F16.F32.PACK_AB R10, R13, R12 ;  /* 0x0000000c0d0a723e */ /* 0x000fe200000000ff */
[C---:B------:R-:W-:Y:S01]  /*9ef0*/  FFMA R19, R81.reuse, R98, R19 ;  /* 0x0000006251137223 */ /* 0x040fe20000000013 */
[--C-:B------:R-:W-:Y:S02]  /*9f00*/  HADD2.F32 R99, -RZ, R105.reuse.H0_H0 ;  /* 0x20000069ff637230 */ /* 0x100fe40000004100 */
[----:B------:R-:W-:Y:S01]  /*9f10*/  FFMA R16, R81, R97, R16 ;  /* 0x0000006151107223 */ /* 0x000fe20000000010 */
[C---:B------:R-:W-:Y:S01]  /*9f20*/  FMUL R17, R78.reuse, R21 ;  /* 0x000000154e117220 */ /* 0x040fe20000400000 */
[----:B------:R-:W-:Y:S01]  /*9f30*/  HADD2.F32 R102, -RZ, R105.H1_H1 ;  /* 0x30000069ff667230 */ /* 0x000fe20000004100 */
[----:B------:R-:W-:Y:S01]  /*9f40*/  F2FP.F16.F32.PACK_AB R11, R19, R14 ;  /* 0x0000000e130b723e */ /* 0x000fe200000000ff */
[C---:B------:R-:W-:Y:S01]  /*9f50*/  FMUL R18, R78.reuse, R22 ;  /* 0x000000164e127220 */ /* 0x040fe20000400000 */
[C---:B------:R-:W-:Y:S01]  /*9f60*/  FFMA R17, R81.reuse, R100, R17 ;  /* 0x0000006451117223 */ /* 0x040fe20000000011 */
[--C-:B------:R-:W-:Y:S02]  /*9f70*/  HADD2.F32 R101, -RZ, R106.reuse.H0_H0 ;  /* 0x2000006aff657230 */ /* 0x100fe40000004100 */
[C---:B------:R-:W-:Y:S01]  /*9f80*/  FMUL R23, R78.reuse, R23 ;  /* 0x000000174e177220 */ /* 0x040fe20000400000 */
[----:B------:R1:W-:Y:S01]  /*9f90*/  STS.128 [R179+0xc400], R8 ;  /* 0x00c40008b3007388 */ /* 0x0003e20000000c00 */
[----:B------:R-:W-:Y:S01]  /*9fa0*/  FFMA R18, R81, R99, R18 ;  /* 0x0000006351127223 */ /* 0x000fe20000000012 */
[----:B------:R-:W-:Y:S01]  /*9fb0*/  F2FP.F16.F32.PACK_AB R16, R17, R16 ;  /* 0x000000101110723e */ /* 0x000fe200000000ff */
[----:B------:R-:W-:Y:S01]  /*9fc0*/  FFMA R23, R81, R102, R23 ;  /* 0x0000006651177223 */ /* 0x000fe20000000017 */
[----:B------:R-:W-:Y:S02]  /*9fd0*/  HADD2.F32 R104, -RZ, R106.H1_H1 ;  /* 0x3000006aff687230 */ /* 0x000fe40000004100 */
[C---:B------:R-:W-:Y:S01]  /*9fe0*/  FMUL R20, R78.reuse, R24 ;  /* 0x000000184e147220 */ /* 0x040fe20000400000 */
[--C-:B------:R-:W-:Y:S02]  /*9ff0*/  HADD2.F32 R103, -RZ, R107.reuse.H0_H0 ;  /* 0x2000006bff677230 */ /* 0x100fe40000004100 */
[C---:B------:R-:W-:Y:S01]  /*a000*/  FMUL R21, R78.reuse, R25 ;  /* 0x000000194e157220 */ /* 0x040fe20000400000 */
[----:B------:R-:W-:Y:S01]  /*a010*/  F2FP.F16.F32.PACK_AB R17, R23, R18 ;  /* 0x000000121711723e */ /* 0x000fe200000000ff */
[C---:B------:R-:W-:Y:S01]  /*a020*/  FFMA R20, R81.reuse, R101, R20 ;  /* 0x0000006551147223 */ /* 0x040fe20000000014 */
[----:B------:R-:W-:Y:S02]  /*a030*/  HADD2.F32 R106, -RZ, R107.H1_H1 ;  /* 0x3000006bff6a7230 */ /* 0x000fe40000004100 */
[----:B------:R-:W-:Y:S01]  /*a040*/  FFMA R21, R81, R104, R21 ;  /* 0x0000006851157223 */ /* 0x000fe20000000015 */
[C---:B------:R-:W-:Y:S01]  /*a050*/  FMUL R22, R78.reuse, R26 ;  /* 0x0000001a4e167220 */ /* 0x040fe20000400000 */
[--C-:B------:R-:W-:Y:S02]  /*a060*/  HADD2.F32 R105, -RZ, R112.reuse.H0_H0 ;  /* 0x20000070ff697230 */ /* 0x100fe40000004100 */
[C---:B------:R-:W-:Y:S01]  /*a070*/  FMUL R27, R78.reuse, R27 ;  /* 0x0000001b4e1b7220 */ /* 0x040fe20000400000 */
[----:B------:R-:W-:Y:S01]  /*a080*/  HADD2.F32 R108, -RZ, R112.H1_H1 ;  /* 0x30000070ff6c7230 */ /* 0x000fe20000004100 */
[----:B------:R-:W-:Y:S01]  /*a090*/  F2FP.F16.F32.PACK_AB R18, R21, R20 ;  /* 0x000000141512723e */ /* 0x000fe200000000ff */
[C---:B------:R-:W-:Y:S01]  /*a0a0*/  FFMA R22, R81.reuse, R103, R22 ;  /* 0x0000006751167223 */ /* 0x040fe20000000016 */
        /* <DEDUP_REMOVED lines=9> */
[--C-:B------:R-:W-:Y:S01]  /*a140*/  HADD2.F32 R109, -RZ, R114.reuse.H0_H0 ;  /* 0x20000072ff6d7230 */ /* 0x100fe20000004100 */
[----:B------:R1:W-:Y:S01]  /*a150*/  STS.128 [R177+0xc400], R16 ;  /* 0x00c40010b1007388 */ /* 0x0003e20000000c00 */
        /* <DEDUP_REMOVED lines=69> */
[C---:B------:R-:W-:Y:S01]  /*a5b0*/  FFMA R45, R81.reuse, R128, R45 ;  /* 0x00000080512d7223 */ /* 0x040fe2000000002d */
[C---:B------:R-:W-:Y:S01]  /*a5c0*/  FMUL R46, R78.reuse, R50 ;  /* 0x000000324e2e7220 */ /* 0x040fe20000400000 */
[--C-:B------:R-:W-:Y:S02]  /*a5d0*/  HADD2.F32 R129, -RZ, R136.reuse.H0_H0 ;  /* 0x20000088ff817230 */ /* 0x100fe40000004100 */
[C---:B------:R-:W-:Y:S01]  /*a5e0*/  FMUL R51, R78.reuse, R51 ;  /* 0x000000334e337220 */ /* 0x040fe20000400000 */
[----:B------:R-:W-:Y:S02]  /*a5f0*/  HADD2.F32 R132, -RZ, R136.H1_H1 ;  /* 0x30000088ff847230 */ /* 0x000fe40000004100 */
[C---:B------:R-:W-:Y:S01]  /*a600*/  FMUL R48, R78.reuse, R52 ;  /* 0x000000344e307220 */ /* 0x040fe20000400000 */
[--C-:B------:R-:W-:Y:S02]  /*a610*/  HADD2.F32 R131, -RZ, R137.reuse.H0_H0 ;  /* 0x20000089ff837230 */ /* 0x100fe40000004100 */
[C---:B------:R-:W-:Y:S01]  /*a620*/  FMUL R49, R78.reuse, R53 ;  /* 0x000000354e317220 */ /* 0x040fe20000400000 */
[C---:B------:R-:W-:Y:S01]  /*a630*/  FFMA R46, R81.reuse, R127, R46 ;  /* 0x0000007f512e7223 */ /* 0x040fe2000000002e */
[----:B------:R-:W-:Y:S02]  /*a640*/  HADD2.F32 R134, -RZ, R137.H1_H1 ;  /* 0x30000089ff867230 */ /* 0x000fe40000004100 */
[C---:B------:R-:W-:Y:S01]  /*a650*/  FMUL R50, R78.reuse, R54 ;  /* 0x000000364e327220 */ /* 0x040fe20000400000 */
[C---:B------:R-:W-:Y:S01]  /*a660*/  FFMA R51, R81.reuse, R130, R51 ;  /* 0x0000008251337223 */ /* 0x040fe20000000033 */
        /* <DEDUP_REMOVED lines=11> */
[----:B------:R-:W-:Y:S01]  /*a720*/  FFMA R55, R81, R134, R55 ;  /* 0x0000008651377223 */ /* 0x000fe20000000037 */
[--C-:B------:R-:W-:Y:S02]  /*a730*/  HADD2.F32 R137, -RZ, R144.reuse.H0_H0 ;  /* 0x20000090ff897230 */ /* 0x100fe40000004100 */
[C---:B------:R-:W-:Y:S01]  /*a740*/  FMUL R59, R78.reuse, R59 ;  /* 0x0000003b4e3b7220 */ /* 0x040fe20000400000 */
[----:B------:R-:W-:Y:S01]  /*a750*/  F2FP.F16.F32.PACK_AB R42, R45, R44 ;  /* 0x0000002c2d2a723e */ /* 0x000fe200000000ff */
[----:B------:R-:W-:Y:S01]  /*a760*/  FFMA R52, R81, R133, R52 ;  /* 0x0000008551347223 */ /* 0x000fe20000000034 */
[----:B------:R-:W-:Y:S01]  /*a770*/  F2FP.F16.F32.PACK_AB R43, R51, R46 ;  /* 0x0000002e332b723e */ /* 0x000fe200000000ff */
[----:B------:R-:W-:Y:S02]  /*a780*/  HADD2.F32 R140, -RZ, R144.H1_H1 ;  /* 0x30000090ff8c7230 */ /* 0x000fe40000004100 */
[C---:B------:R-:W-:Y:S01]  /*a790*/  FMUL R56, R78.reuse, R60 ;  /* 0x0000003c4e387220 */ /* 0x040fe20000400000 */
[C---:B------:R-:W-:Y:S01]  /*a7a0*/  FFMA R53, R81.reuse, R136, R53 ;  /* 0x0000008851357223 */ /* 0x040fe20000000035 */
[--C-:B------:R-:W-:Y:S01]  /*a7b0*/  HADD2.F32 R139, -RZ, R145.reuse.H0_H0 ;  /* 0x20000091ff8b7230 */ /* 0x100fe20000004100 */
[----:B------:R1:W-:Y:S01]  /*a7c0*/  STS.128 [R182+0xc400], R40 ;  /* 0x00c40028b6007388 */ /* 0x0003e20000000c00 */
        /* <DEDUP_REMOVED lines=15> */
[----:B------:R-:W-:Y:S02]  /*a8c0*/  HADD2.F32 R146, -RZ, R147.H1_H1 ;  /* 0x30000093ff927230 */ /* 0x000fe40000004100 */
[C---:B------:R-:W-:Y:S01]  /*a8d0*/  FMUL R62, R78.reuse, R66 ;  /* 0x000000424e3e7220 */ /* 0x040fe20000400000 */
[----:B------:R-:W-:Y:S01]  /*a8e0*/  F2FP.F16.F32.PACK_AB R49, R55, R50 ;  /* 0x000000323731723e */ /* 0x000fe200000000ff */
        /* <DEDUP_REMOVED lines=31> */
.L_x_121:
[----:B------:R-:W-:Y:S05]  /*aae0*/  BSYNC.RECONVERGENT B0 ;  /* 0x0000000000007941 */ /* 0x000fea0003800200 */
.L_x_120:
[----:B------:R-:W-:Y:S01]  /*aaf0*/  BAR.SYNC.DEFER_BLOCKING 0x1, 0x80 ;  /* 0x0042000000007b1d */ /* 0x000fe20000010000 */
[----:B------:R-:W-:Y:S01]  /*ab00*/  UISETP.NE.AND UP0, UPT, UR45, -0x4, UPT ;  /* 0xfffffffc2d00788c */ /* 0x000fe2000bf05270 */
[----:B------:R-:W-:Y:S08]  /*ab10*/  IADD3 R76, PT, PT, R76, 0x1, RZ ;  /* 0x000000014c4c7810 */ /* 0x000ff00007ffe0ff */
[----:B------:R-:W-:Y:S05]  /*ab20*/  BRA.U !UP0, `(.L_x_122) ;  /* 0x0000000108287547 */ /* 0x000fea000b800000 */
[----:B------:R-:W-:Y:S01]  /*ab30*/  ISETP.NE.AND P0, PT, R176, RZ, PT ;  /* 0x000000ffb000720c */ /* 0x000fe20003f05270 */
[----:B------:R-:W-:Y:S01]  /*ab40*/  IMAD.U32 R3, RZ, RZ, UR51 ;  /* 0x00000033ff037e24 */ /* 0x000fe2000f8e00ff */
[----:B------:R-:W-:Y:S01]  /*ab50*/  UIADD3 UR51, UPT, UPT, UR51, 0x1, URZ ;  /* 0x0000000133337890 */ /* 0x000fe2000fffe0ff */
[----:B------:R-:W-:Y:S03]  /*ab60*/  IMAD.U32 R0, RZ, RZ, UR37 ;  /* 0x00000025ff007e24 */ /* 0x000fe6000f8e00ff */
[----:B------:R-:W-:Y:S04]  /*ab70*/  UISETP.NE.AND UP0, UPT, UR51, 0x4, UPT ;  /* 0x000000043300788c */ /* 0x000fe8000bf05270 */
[----:B------:R-:W-:Y:S03]  /*ab80*/  USEL UR51, UR51, URZ, UP0 ;  /* 0x000000ff33337287 */ /* 0x000fe60008000000 */
[----:B------:R-:W-:Y:S05]  /*ab90*/  @P0 LEA R3, R3, UR36, 0x3 ;  /* 0x0000002403030c11 */ /* 0x000fea000f8e18ff */
[----:B------:R-:W-:Y:S05]  /*aba0*/  @P0 VIADD R3, R3, 0x50 ;  /* 0x0000005003030836 */ /* 0x000fea0000000000 */
[----:B------:R-:W-:Y:S04]  /*abb0*/  @P0 PRMT R0, R0, 0x654, R3 ;  /* 0x0000065400000816 */ /* 0x000fe80000000003 */
[----:B------:R2:W-:Y:S03]  /*abc0*/  @P0 SYNCS.ARRIVE.TRANS64.RED.A1T0 RZ, [R0+URZ], RZ ;  /* 0x000000ff00ff09a7 */ /* 0x0005e600081004ff */
.L_x_122:
[----:B------:R-:W-:Y:S01]  /*abd0*/  ISETP.NE.AND P2, PT, R171, RZ, PT ;  /* 0x000000ffab00720c */ /* 0x000fe20003f45270 */
[----:B------:R-:W-:Y:S01]  /*abe0*/  UIADD3 UR45, UPT, UPT, UR45, 0x4, URZ ;  /* 0x000000042d2d7890 */ /* 0x000fe2000fffe0ff */
[----:B------:R-:W-:Y:S01]  /*abf0*/  ISETP.NE.AND P0, PT, R173, 0x2, PT ;  /* 0x00000002ad00780c */ /* 0x000fe20003f05270 */
[----:B------:R-:W-:Y:S01]  /*ac00*/  IMAD.IADD R20, R75, 0x1, R154 ;  /* 0x000000014b147824 */ /* 0x000fe200078e029a */
[----:B------:R-:W-:Y:S01]  /*ac10*/  ISETP.NE.AND P1, PT, R76, 0x2, PT ;  /* 0x000000024c00780c */ /* 0x000fe20003f25270 */
[----:B------:R-:W-:Y:S01]  /*ac20*/  IMAD.IADD R21, R77, 0x1, R156 ;  /* 0x000000014d157824 */ /* 0x000fe200078e029c */
[----:B--2---:R-:W-:Y:S02]  /*ac30*/  SEL R0, RZ, 0x1, P0 ;  /* 0x00000001ff007807 */ /* 0x004fe40000000000 */
[----:B------:R-:W-:Y:S02]  /*ac40*/  SEL R3, RZ, 0x1, P1 ;  /* 0x00000001ff037807 */ /* 0x000fe40000800000 */
[----:B------:R-:W-:Y:S02]  /*ac50*/  LOP3.LUT R165, R165, R0, RZ, 0x3c, !PT ;  /* 0x00000000a5a57212 */ /* 0x000fe400078e3cff */
[----:B------:R-:W-:Y:S02]  /*ac60*/  LOP3.LUT R166, R166, R3, RZ, 0x3c, !PT ;  /* 0x00000003a6a67212 */ /* 0x000fe400078e3cff */
[----:B------:R-:W-:Y:S02]  /*ac70*/  @P2 R2UR UR44, R164 ;  /* 0x00000000a42c22ca */ /* 0x000fe400000e0000 */
[----:B------:R-:W-:Y:S02]  /*ac80*/  SEL R173, R173, RZ, P0 ;  /* 0x000000ffadad7207 */ /* 0x000fe40000000000 */
[----:B------:R-:W-:Y:S01]  /*ac90*/  SEL R76, R76, RZ, P1 ;  /* 0x000000ff4c4c7207 */ /* 0x000fe20000800000 */
[----:B------:R-:W-:Y:S10]  /*aca0*/  @P2 BRA `(.L_x_123) ;  /* 0xffffffa0000c2947 */ /* 0x000ff4000383ffff */
[----:B------:R-:W-:-:S09]  /*acb0*/  UISETP.NE.AND UP0, UPT, UR50, URZ, UPT ;  /* 0x000000ff3200728c */ /* 0x000fd2000bf05270 */
[----:B------:R-:W-:Y:S05]  /*acc0*/  BRA.U !UP0, `(.L_x_124) ;  /* 0x0000000108487547 */ /* 0x000fea000b800000 */
[----:B------:R-:W2:Y:S02]  /*acd0*/  LDCU.64 UR4, c[0x0][0x890] ;  /* 0x00011200ff0477ac */ /* 0x000ea40008000a00 */
[----:B--2---:R-:W-:-:S04]  /*ace0*/  UISETP.NE.U32.AND UP0, UPT, UR4, URZ, UPT ;  /* 0x000000ff0400728c */ /* 0x004fc8000bf05070 */
[----:B------:R-:W-:-:S09]  /*acf0*/  UISETP.NE.AND.EX UP0, UPT, UR5, URZ, UPT, UP0 ;  /* 0x000000ff0500728c */ /* 0x000fd2000bf05300 */
[----:B------:R-:W-:Y:S05]  /*ad00*/  BRA.U UP0, `(.L_x_125) ;  /* 0x00000001000c7547 */ /* 0x000fea000b800000 */
[----:B------:R-:W-:-:S13]  /*ad10*/  FSETP.NEU.AND P0, PT, R81, RZ, PT ;  /* 0x000000ff5100720b */ /* 0x000fda0003f0d000 */
[----:B------:R-:W-:Y:S05]  /*ad20*/  @!P0 EXIT ;  /* 0x000000000000894d */ /* 0x000fea0003800000 */
[----:B------:R-:W-:Y:S05]  /*ad30*/  BRA `(.L_x_124) ;  /* 0x00000000002c7947 */ /* 0x000fea0003800000 */
.L_x_125:
[----:B------:R-:W-:Y:S01]  /*ad40*/  ISETP.NE.AND P0, PT, R172, RZ, PT ;  /* 0x000000ffac00720c */ /* 0x000fe20003f05270 */
[----:B------:R-:W-:-:S12]  /*ad50*/  BSSY.RECONVERGENT B0, `(.L_x_124) ;  /* 0x0000009000007945 */ /* 0x000fd80003800200 */
[----:B------:R-:W-:Y:S05]  /*ad60*/  @P0 BRA `(.L_x_126) ;  /* 0x0000000000140947 */ /* 0x000fea0003800000 */
[----:B------:R-:W2:Y:S02]  /*ad70*/  LDCU.64 UR4, c[0x0][0x888] ;  /* 0x00011100ff0477ac */ /* 0x000ea40008000a00 */
[----:B--2---:R-:W-:-:S04]  /*ad80*/  ISETP.NE.U32.AND P0, PT, RZ, UR4, PT ;  /* 0x00000004ff007c0c */ /* 0x004fc8000bf05070 */
[----:B------:R-:W-:-:S13]  /*ad90*/  ISETP.NE.AND.EX P0, PT, RZ, UR5, PT, P0 ;  /* 0x00000005ff007c0c */ /* 0x000fda000bf05300 */
[----:B------:R-:W-:Y:S05]  /*ada0*/  @!P0 EXIT ;  /* 0x000000000000894d */ /* 0x000fea0003800000 */
[----:B------:R-:W-:Y:S05]  /*adb0*/  BRA `(.L_x_127) ;  /* 0x0000000000087947 */ /* 0x000fea0003800000 */
.L_x_126:
[----:B------:R-:W-:-:S13]  /*adc0*/  FSETP.NEU.AND P0, PT, R81, RZ, PT ;  /* 0x000000ff5100720b */ /* 0x000fda0003f0d000 */
[----:B------:R-:W-:Y:S05]  /*add0*/  @!P0 EXIT ;  /* 0x000000000000894d */ /* 0x000fea0003800000 */
.L_x_127:
[----:B------:R-:W-:Y:S05]  /*ade0*/  BSYNC.RECONVERGENT B0 ;  /* 0x0000000000007941 */ /* 0x000fea0003800200 */
.L_x_124:
[----:B------:R-:W-:Y:S01]  /*adf0*/  ULEA UR4, UR51, UR36, 0x3 ;  /* 0x0000002433047291 */ /* 0x000fe2000f8e18ff */
[----:B------:R-:W-:-:S04]  /*ae00*/  DEPBAR.LE SB0, 0x0 ;  /* 0x000080000000791a */ /* 0x000fc80000000000 */
[----:B------:R-:W-:-:S04]  /*ae10*/  UIADD3 UR4, UPT, UPT, UR4, 0x50, URZ ;  /* 0x0000005004047890 */ /* 0x000fc8000fffe0ff */
[----:B------:R-:W-:-:S09]  /*ae20*/  UPRMT UR4, UR37, 0x654, UR4 ;  /* 0x0000065425047896 */ /* 0x000fd20008000004 */
[----:B------:R-:W-:Y:S01]  /*ae30*/  SYNCS.ARRIVE.TRANS64.RED.A1T0 RZ, [UR4], RZ ;  /* 0x000000ffffff79a7 */ /* 0x000fe20008100404 */
[----:B------:R-:W-:Y:S05]  /*ae40*/  EXIT ;  /* 0x000000000000794d */ /* 0x000fea0003800000 */
.L_x_19:
[----:B--2---:R2:W1:Y:S02]  /*ae50*/  SYNCS.PHASECHK.TRANS64.TRYWAIT P0, [R3+URZ+0xd0], R2 ;  /* 0x0000d002030075a7 */ /* 0x00446400080011ff */
[----:B-1----:R-:W-:Y:S05]  /*ae60*/  @!P0 NANOSLEEP.SYNCS 0x989680 ;  /* 0x009896800000895d */ /* 0x002fea0003900000 */
[----:B------:R-:W1:Y:S02]  /*ae70*/  @!P0 SYNCS.PHASECHK.TRANS64 P0, [R3+URZ+0xd0], R2 ;  /* 0x0000d002030085a7 */ /* 0x000e6400080010ff */
[----:B-1----:R-:W-:Y:S05]  /*ae80*/  @!P0 BRA `(.L_x_19) ;  /* 0xfffffffc00f08947 */ /* 0x002fea000383ffff */
[----:B------:R-:W-:Y:S05]  /*ae90*/  BRA `(.L_x_128) ;  /* 0xffffff6400bc7947 */ /* 0x000fea000383ffff */
.L_x_22:
[----:B-1----:R-:W-:-:S07]  /*aea0*/  MOV R2, UR41 ;  /* 0x0000002900027c02 */ /* 0x002fce0008000f00 */
.L_x_129:
[----:B-1----:R1:W2:Y:S02]  /*aeb0*/  SYNCS.PHASECHK.TRANS64.TRYWAIT P0, [R2+URZ+0x18], R5 ;  /* 0x00001805020075a7 */ /* 0x0022a400080011ff */
[----:B--2---:R-:W-:Y:S05]  /*aec0*/  @!P0 NANOSLEEP.SYNCS 0x989680 ;  /* 0x009896800000895d */ /* 0x004fea0003900000 */
[----:B------:R-:W2:Y:S02]  /*aed0*/  @!P0 SYNCS.PHASECHK.TRANS64 P0, [R2+URZ+0x18], R5 ;  /* 0x00001805020085a7 */ /* 0x000ea400080010ff */
[----:B--2---:R-:W-:Y:S05]  /*aee0*/  @!P0 BRA `(.L_x_129) ;  /* 0xfffffffc00f08947 */ /* 0x004fea000383ffff */
[----:B------:R-:W-:Y:S05]  /*aef0*/  BRA `(.L_x_21) ;  /* 0xffffff6800187947 */ /* 0x000fea000383ffff */
.L_x_28:
[----:B-1----:R-:W-:-:S07]  /*af00*/  MOV R2, UR41 ;  /* 0x0000002900027c02 */ /* 0x002fce0008000f00 */
.L_x_130:
[----:B-1----:R1:W2:Y:S02]  /*af10*/  SYNCS.PHASECHK.TRANS64.TRYWAIT P0, [R2+URZ+0x18], R5 ;  /* 0x00001805020075a7 */ /* 0x0022a400080011ff */
[----:B--2---:R-:W-:Y:S05]  /*af20*/  @!P0 NANOSLEEP.SYNCS 0x989680 ;  /* 0x009896800000895d */ /* 0x004fea0003900000 */
[----:B------:R-:W2:Y:S02]  /*af30*/  @!P0 SYNCS.PHASECHK.TRANS64 P0, [R2+URZ+0x18], R5 ;  /* 0x00001805020085a7 */ /* 0x000ea400080010ff */
[----:B--2---:R-:W-:Y:S05]  /*af40*/  @!P0 BRA `(.L_x_130) ;  /* 0xfffffffc00f08947 */ /* 0x004fea000383ffff */
[----:B------:R-:W-:Y:S05]  /*af50*/  BRA `(.L_x_27) ;  /* 0xffffff6c00087947 */ /* 0x000fea000383ffff */
.L_x_32:
[----:B-1----:R1:W2:Y:S02]  /*af60*/  SYNCS.PHASECHK.TRANS64.TRYWAIT P0, [R2+URZ+0x80], R3 ;  /* 0x00008003020075a7 */ /* 0x0022a400080011ff */
[----:B--2---:R-:W-:Y:S05]  /*af70*/  @!P0 NANOSLEEP.SYNCS 0x989680 ;  /* 0x009896800000895d */ /* 0x004fea0003900000 */
[----:B------:R-:W2:Y:S02]  /*af80*/  @!P0 SYNCS.PHASECHK.TRANS64 P0, [R2+URZ+0x80], R3 ;  /* 0x00008003020085a7 */ /* 0x000ea400080010ff */
[----:B--2---:R-:W-:Y:S05]  /*af90*/  @!P0 BRA `(.L_x_32) ;  /* 0xfffffffc00f08947 */ /* 0x004fea000383ffff */
[----:B------:R-:W-:Y:S05]  /*afa0*/  BRA `(.L_x_131) ;  /* 0xffffff6c00cc7947 */ /* 0x000fea000383ffff */
.L_x_36:
[----:B----4-:R-:W-:-:S07]  /*afb0*/  MOV R0, UR5 ;  /* 0x0000000500007c02 */ /* 0x010fce0008000f00 */
.L_x_132:
[----:B-1----:R1:W2:Y:S02]  /*afc0*/  SYNCS.PHASECHK.TRANS64.TRYWAIT P0, [R0+URZ], R3 ;  /* 0x00000003000075a7 */ /* 0x0022a400080011ff */
[----:B--2---:R-:W-:Y:S05]  /*afd0*/  @!P0 NANOSLEEP.SYNCS 0x989680 ;  /* 0x009896800000895d */ /* 0x004fea0003900000 */
[----:B------:R-:W2:Y:S02]  /*afe0*/  @!P0 SYNCS.PHASECHK.TRANS64 P0, [R0+URZ], R3 ;  /* 0x00000003000085a7 */ /* 0x000ea400080010ff */
[----:B--2---:R-:W-:Y:S05]  /*aff0*/  @!P0 BRA `(.L_x_132) ;  /* 0xfffffffc00f08947 */ /* 0x004fea000383ffff */
[----:B------:R-:W-:Y:S05]  /*b000*/  BRA `(.L_x_133) ;  /* 0xffffff74003c7947 */ /* 0x000fea000383ffff */
.L_x_37:
[----:B----4-:R-:W-:-:S07]  /*b010*/  MOV R0, UR5 ;  /* 0x0000000500007c02 */ /* 0x010fce0008000f00 */
.L_x_134:
[----:B-1----:R1:W2:Y:S02]  /*b020*/  SYNCS.PHASECHK.TRANS64.TRYWAIT P0, [R0+URZ], R3 ;  /* 0x00000003000075a7 */ /* 0x0022a400080011ff */
[----:B--2---:R-:W-:Y:S05]  /*b030*/  @!P0 NANOSLEEP.SYNCS 0x989680 ;  /* 0x009896800000895d */ /* 0x004fea0003900000 */
[----:B------:R-:W2:Y:S02]  /*b040*/  @!P0 SYNCS.PHASECHK.TRANS64 P0, [R0+URZ], R3 ;  /* 0x00000003000085a7 */ /* 0x000ea400080010ff */
[----:B--2---:R-:W-:Y:S05]  /*b050*/  @!P0 BRA `(.L_x_134) ;  /* 0xfffffffc00f08947 */ /* 0x004fea000383ffff */
[----:B------:R-:W-:Y:S05]  /*b060*/  BRA `(.L_x_135) ;  /* 0xffffff7400487947 */ /* 0x000fea000383ffff */
.L_x_40:
[----:B-1----:R1:W2:Y:S02]  /*b070*/  SYNCS.PHASECHK.TRANS64.TRYWAIT P0, [R0+URZ+0xc0], R5 ;  /* 0x0000c005000075a7 */ /* 0x0022a400080011ff */
[----:B--2---:R-:W-:Y:S05]  /*b080*/  @!P0 NANOSLEEP.SYNCS 0x989680 ;  /* 0x009896800000895d */ /* 0x004fea0003900000 */
[----:B------:R-:W2:Y:S02]  /*b090*/  @!P0 SYNCS.PHASECHK.TRANS64 P0, [R0+URZ+0xc0], R5 ;  /* 0x0000c005000085a7 */ /* 0x000ea400080010ff */
[----:B--2---:R-:W-:Y:S05]  /*b0a0*/  @!P0 BRA `(.L_x_40) ;  /* 0xfffffffc00f08947 */ /* 0x004fea000383ffff */
[----:B------:R-:W-:Y:S05]  /*b0b0*/  BRA `(.L_x_136) ;  /* 0xffffff7400a47947 */ /* 0x000fea000383ffff */
.L_x_41:
[----:B------:R-:W-:-:S07]  /*b0c0*/  MOV R0, UR5 ;  /* 0x0000000500007c02 */ /* 0x000fce0008000f00 */
.L_x_137:
[----:B-1----:R1:W2:Y:S02]  /*b0d0*/  SYNCS.PHASECHK.TRANS64.TRYWAIT P0, [R0+URZ+0x90], R5 ;  /* 0x00009005000075a7 */ /* 0x0022a400080011ff */
[----:B--2---:R-:W-:Y:S05]  /*b0e0*/  @!P0 NANOSLEEP.SYNCS 0x989680 ;  /* 0x009896800000895d */ /* 0x004fea0003900000 */
[----:B------:R-:W2:Y:S02]  /*b0f0*/  @!P0 SYNCS.PHASECHK.TRANS64 P0, [R0+URZ+0x90], R5 ;  /* 0x00009005000085a7 */ /* 0x000ea400080010ff */
[----:B--2---:R-:W-:Y:S05]  /*b100*/  @!P0 BRA `(.L_x_137) ;  /* 0xfffffffc00f08947 */ /* 0x004fea000383ffff */
[----:B------:R-:W-:Y:S05]  /*b110*/  BRA `(.L_x_138) ;  /* 0xffffff7400b47947 */ /* 0x000fea000383ffff */
.L_x_42:
[----:B-1----:R1:W2:Y:S02]  /*b120*/  SYNCS.PHASECHK.TRANS64.TRYWAIT P1, [R0+URZ+0x80], R5 ;  /* 0x00008005000075a7 */ /* 0x0022a400080211ff */
[----:B--2---:R-:W-:Y:S05]  /*b130*/  @!P1 NANOSLEEP.SYNCS 0x989680 ;  /* 0x009896800000995d */ /* 0x004fea0003900000 */
[----:B------:R-:W2:Y:S02]  /*b140*/  @!P1 SYNCS.PHASECHK.TRANS64 P1, [R0+URZ+0x80], R5 ;  /* 0x00008005000095a7 */ /* 0x000ea400080210ff */
[----:B--2---:R-:W-:Y:S05]  /*b150*/  @!P1 BRA `(.L_x_42) ;  /* 0xfffffffc00f09947 */ /* 0x004fea000383ffff */
[----:B------:R-:W-:Y:S05]  /*b160*/  BRA `(.L_x_139) ;  /* 0xffffff7400e47947 */ /* 0x000fea000383ffff */
.L_x_45:
[----:B------:R-:W-:-:S07]  /*b170*/  MOV R0, UR5 ;  /* 0x0000000500007c02 */ /* 0x000fce0008000f00 */
.L_x_140:
[----:B-1----:R1:W2:Y:S02]  /*b180*/  SYNCS.PHASECHK.TRANS64.TRYWAIT P0, [R0+URZ+0x90], R3 ;  /* 0x00009003000075a7 */ /* 0x0022a400080011ff */
[----:B--2---:R-:W-:Y:S05]  /*b190*/  @!P0 NANOSLEEP.SYNCS 0x989680 ;  /* 0x009896800000895d */ /* 0x004fea0003900000 */
[----:B------:R-:W2:Y:S02]  /*b1a0*/  @!P0 SYNCS.PHASECHK.TRANS64 P0, [R0+URZ+0x90], R3 ;  /* 0x00009003000085a7 */ /* 0x000ea400080010ff */
[----:B--2---:R-:W-:Y:S05]  /*b1b0*/  @!P0 BRA `(.L_x_140) ;  /* 0xfffffffc00f08947 */ /* 0x004fea000383ffff */
[----:B------:R-:W-:Y:S05]  /*b1c0*/  BRA `(.L_x_44) ;  /* 0xffffff7800387947 */ /* 0x000fea000383ffff */
.L_x_52:
[----:B-1----:R1:W2:Y:S02]  /*b1d0*/  SYNCS.PHASECHK.TRANS64.TRYWAIT P1, [R0+URZ+0x80], R5 ;  /* 0x00008005000075a7 */ /* 0x0022a400080211ff */
[----:B--2---:R-:W-:Y:S05]  /*b1e0*/  @!P1 NANOSLEEP.SYNCS 0x989680 ;  /* 0x009896800000995d */ /* 0x004fea0003900000 */
[----:B------:R-:W2:Y:S02]  /*b1f0*/  @!P1 SYNCS.PHASECHK.TRANS64 P1, [R0+URZ+0x80], R5 ;  /* 0x00008005000095a7 */ /* 0x000ea400080210ff */
[----:B--2---:R-:W-:Y:S05]  /*b200*/  @!P1 BRA `(.L_x_52) ;  /* 0xfffffffc00f09947 */ /* 0x004fea000383ffff */
[----:B------:R-:W-:Y:S05]  /*b210*/  BRA `(.L_x_141) ;  /* 0xffffff7c00a87947 */ /* 0x000fea000383ffff */
.L_x_53:
[----:B------:R-:W-:-:S07]  /*b220*/  MOV R3, UR7 ;  /* 0x0000000700037c02 */ /* 0x000fce0008000f00 */
.L_x_142:
[----:B-1----:R1:W2:Y:S02]  /*b230*/  SYNCS.PHASECHK.TRANS64.TRYWAIT P0, [R3+URZ+0xb0], R0 ;  /* 0x0000b000030075a7 */ /* 0x0022a400080011ff */
[----:B--2---:R-:W-:Y:S05]  /*b240*/  @!P0 NANOSLEEP.SYNCS 0x989680 ;  /* 0x009896800000895d */ /* 0x004fea0003900000 */
[----:B------:R-:W2:Y:S02]  /*b250*/  @!P0 SYNCS.PHASECHK.TRANS64 P0, [R3+URZ+0xb0], R0 ;  /* 0x0000b000030085a7 */ /* 0x000ea400080010ff */
[----:B--2---:R-:W-:Y:S05]  /*b260*/  @!P0 BRA `(.L_x_142) ;  /* 0xfffffffc00f08947 */ /* 0x004fea000383ffff */
[----:B------:R-:W-:Y:S05]  /*b270*/  BRA `(.L_x_143) ;  /* 0xffffff7c00e07947 */ /* 0x000fea000383ffff */
.L_x_56:
[----:B------:R-:W-:Y:S07]  /*b280*/  MOV R0, UR6 ;  /* 0x0000000600007c02 */ /* 0x000fee0008000f00 */
.L_x_144:
[----:B-1----:R1:W2:Y:S02]  /*b290*/  SYNCS.PHASECHK.TRANS64.TRYWAIT P0, [R0+URZ], R3 ;  /* 0x00000003000075a7 */ /* 0x0022a400080011ff */
[----:B--2---:R-:W-:Y:S05]  /*b2a0*/  @!P0 NANOSLEEP.SYNCS 0x989680 ;  /* 0x009896800000895d */ /* 0x004fea0003900000 */
[----:B------:R-:W2:Y:S02]  /*b2b0*/  @!P0 SYNCS.PHASECHK.TRANS64 P0, [R0+URZ], R3 ;  /* 0x00000003000085a7 */ /* 0x000ea400080010ff */
[----:B--2---:R-:W-:Y:S05]  /*b2c0*/  @!P0 BRA `(.L_x_144) ;  /* 0xfffffffc00f08947 */ /* 0x004fea000383ffff */
[----:B------:R-:W-:Y:S05]  /*b2d0*/  BRA `(.L_x_55) ;  /* 0xffffff7c00fc7947 */ /* 0x000fea000383ffff */
.L_x_59:
[----:B------:R-:W-:-:S07]  /*b2e0*/  MOV R0, UR6 ;  /* 0x0000000600007c02 */ /* 0x000fce0008000f00 */
.L_x_145:
[----:B--2---:R2:W4:Y:S02]  /*b2f0*/  SYNCS.PHASECHK.TRANS64.TRYWAIT P0, [R0+URZ], R3 ;  /* 0x00000003000075a7 */ /* 0x00452400080011ff */
[----:B----4-:R-:W-:Y:S05]  /*b300*/  @!P0 NANOSLEEP.SYNCS 0x989680 ;  /* 0x009896800000895d */ /* 0x010fea0003900000 */
[----:B------:R-:W4:Y:S02]  /*b310*/  @!P0 SYNCS.PHASECHK.TRANS64 P0, [R0+URZ], R3 ;  /* 0x00000003000085a7 */ /* 0x000f2400080010ff */
[----:B----4-:R-:W-:Y:S05]  /*b320*/  @!P0 BRA `(.L_x_145) ;  /* 0xfffffffc00f08947 */ /* 0x010fea000383ffff */
[----:B------:R-:W-:Y:S05]  /*b330*/  BRA `(.L_x_146) ;  /* 0xffffff8000d87947 */ /* 0x000fea000383ffff */
.L_x_60:
[----:B------:R-:W-:-:S07]  /*b340*/  MOV R0, UR7 ;  /* 0x0000000700007c02 */ /* 0x000fce0008000f00 */
.L_x_147:
[----:B-1----:R1:W2:Y:S02]  /*b350*/  SYNCS.PHASECHK.TRANS64.TRYWAIT P0, [R0+URZ], R3 ;  /* 0x00000003000075a7 */ /* 0x0022a400080011ff */
[----:B--2---:R-:W-:Y:S05]  /*b360*/  @!P0 NANOSLEEP.SYNCS 0x989680 ;  /* 0x009896800000895d */ /* 0x004fea0003900000 */
[----:B------:R-:W2:Y:S02]  /*b370*/  @!P0 SYNCS.PHASECHK.TRANS64 P0, [R0+URZ], R3 ;  /* 0x00000003000085a7 */ /* 0x000ea400080010ff */
[----:B--2---:R-:W-:Y:S05]  /*b380*/  @!P0 BRA `(.L_x_147) ;  /* 0xfffffffc00f08947 */ /* 0x004fea000383ffff */
[----:B------:R-:W-:Y:S05]  /*b390*/  BRA `(.L_x_148) ;  /* 0xffffff8000e47947 */ /* 0x000fea000383ffff */
.L_x_65:
[----:B--2---:R2:W3:Y:S02]  /*b3a0*/  SYNCS.PHASECHK.TRANS64.TRYWAIT P0, [R0+URZ+0x80], R3 ;  /* 0x00008003000075a7 */ /* 0x0044e400080011ff */
[----:B---3--:R-:W-:Y:S05]  /*b3b0*/  @!P0 NANOSLEEP.SYNCS 0x989680 ;  /* 0x009896800000895d */ /* 0x008fea0003900000 */
[----:B------:R-:W3:Y:S02]  /*b3c0*/  @!P0 SYNCS.PHASECHK.TRANS64 P0, [R0+URZ+0x80], R3 ;  /* 0x00008003000085a7 */ /* 0x000ee400080010ff */
[----:B---3--:R-:W-:Y:S05]  /*b3d0*/  @!P0 BRA `(.L_x_65) ;  /* 0xfffffffc00f08947 */ /* 0x008fea000383ffff */
[----:B------:R-:W-:Y:S05]  /*b3e0*/  BRA `(.L_x_149) ;  /* 0xffffff8400f07947 */ /* 0x000fea000383ffff */
.L_x_68:
[----:B------:R-:W-:Y:S07]  /*b3f0*/  MOV R0, UR7 ;  /* 0x0000000700007c02 */ /* 0x000fee0008000f00 */
.L_x_150:
[----:B--2---:R2:W3:Y:S02]  /*b400*/  SYNCS.PHASECHK.TRANS64.TRYWAIT P0, [R0+URZ+0x78], R3 ;  /* 0x00007803000075a7 */ /* 0x0044e400080011ff */
[----:B---3--:R-:W-:Y:S05]  /*b410*/  @!P0 NANOSLEEP.SYNCS 0x989680 ;  /* 0x009896800000895d */ /* 0x008fea0003900000 */
[----:B------:R-:W3:Y:S02]  /*b420*/  @!P0 SYNCS.PHASECHK.TRANS64 P0, [R0+URZ+0x78], R3 ;  /* 0x00007803000085a7 */ /* 0x000ee400080010ff */
[----:B---3--:R-:W-:Y:S05]  /*b430*/  @!P0 BRA `(.L_x_150) ;  /* 0xfffffffc00f08947 */ /* 0x008fea000383ffff */
[----:B------:R-:W-:Y:S05]  /*b440*/  BRA `(.L_x_67) ;  /* 0xffffff8800d07947 */ /* 0x000fea000383ffff */
.L_x_71:
[----:B------:R-:W-:Y:S07]  /*b450*/  MOV R3, UR7 ;  /* 0x0000000700037c02 */ /* 0x000fee0008000f00 */
.L_x_151:
[----:B-1----:R1:W2:Y:S02]  /*b460*/  SYNCS.PHASECHK.TRANS64.TRYWAIT P0, [R3+URZ+0x50], R12 ;  /* 0x0000500c030075a7 */ /* 0x0022a400080011ff */
[----:B--2---:R-:W-:Y:S05]  /*b470*/  @!P0 NANOSLEEP.SYNCS 0x989680 ;  /* 0x009896800000895d */ /* 0x004fea0003900000 */
[----:B------:R-:W2:Y:S02]  /*b480*/  @!P0 SYNCS.PHASECHK.TRANS64 P0, [R3+URZ+0x50], R12 ;  /* 0x0000500c030085a7 */ /* 0x000ea400080010ff */
[----:B--2---:R-:W-:Y:S05]  /*b490*/  @!P0 BRA `(.L_x_151) ;  /* 0xfffffffc00f08947 */ /* 0x004fea000383ffff */
[----:B------:R-:W-:Y:S05]  /*b4a0*/  BRA `(.L_x_152) ;  /* 0xffffff8c00487947 */ /* 0x000fea000383ffff */
.L_x_72:
[----:B-1----:R-:W-:Y:S07]  /*b4b0*/  MOV R3, UR7 ;  /* 0x0000000700037c02 */ /* 0x002fee0008000f00 */
.L_x_153:
[----:B-1----:R1:W2:Y:S02]  /*b4c0*/  SYNCS.PHASECHK.TRANS64.TRYWAIT P0, [R3+URZ+0x58], R12 ;  /* 0x0000580c030075a7 */ /* 0x0022a400080011ff */
[----:B--2---:R-:W-:Y:S05]  /*b4d0*/  @!P0 NANOSLEEP.SYNCS 0x989680 ;  /* 0x009896800000895d */ /* 0x004fea0003900000 */
[----:B------:R-:W2:Y:S02]  /*b4e0*/  @!P0 SYNCS.PHASECHK.TRANS64 P0, [R3+URZ+0x58], R12 ;  /* 0x0000580c030085a7 */ /* 0x000ea400080010ff */
[----:B--2---:R-:W-:Y:S05]  /*b4f0*/  @!P0 BRA `(.L_x_153) ;  /* 0xfffffffc00f08947 */ /* 0x004fea000383ffff */
[----:B------:R-:W-:Y:S05]  /*b500*/  BRA `(.L_x_154) ;  /* 0xffffff8c00887947 */ /* 0x000fea000383ffff */
.L_x_73:
[----:B-1----:R-:W-:Y:S07]  /*b510*/  MOV R3, UR7 ;  /* 0x0000000700037c02 */ /* 0x002fee0008000f00 */
.L_x_155:
[----:B-1----:R1:W2:Y:S02]  /*b520*/  SYNCS.PHASECHK.TRANS64.TRYWAIT P0, [R3+URZ+0x60], R12 ;  /* 0x0000600c030075a7 */ /* 0x0022a400080011ff */
[----:B--2---:R-:W-:Y:S05]  /*b530*/  @!P0 NANOSLEEP.SYNCS 0x989680 ;  /* 0x009896800000895d */ /* 0x004fea0003900000 */
[----:B------:R-:W2:Y:S02]  /*b540*/  @!P0 SYNCS.PHASECHK.TRANS64 P0, [R3+URZ+0x60], R12 ;  /* 0x0000600c030085a7 */ /* 0x000ea400080010ff */
[----:B--2---:R-:W-:Y:S05]  /*b550*/  @!P0 BRA `(.L_x_155) ;  /* 0xfffffffc00f08947 */ /* 0x004fea000383ffff */
[----:B------:R-:W-:Y:S05]  /*b560*/  BRA `(.L_x_156) ;  /* 0xffffff8c00d07947 */ /* 0x000fea000383ffff */
.L_x_74:
[----:B------:R-:W-:Y:S07]  /*b570*/  MOV R3, UR7 ;  /* 0x0000000700037c02 */ /* 0x000fee0008000f00 */
.L_x_157:
[----:B-1----:R1:W2:Y:S02]  /*b580*/  SYNCS.PHASECHK.TRANS64.TRYWAIT P0, [R3+URZ+0x68], R12 ;  /* 0x0000680c030075a7 */ /* 0x0022a400080011ff */
[----:B--2---:R-:W-:Y:S05]  /*b590*/  @!P0 NANOSLEEP.SYNCS 0x989680 ;  /* 0x009896800000895d */ /* 0x004fea0003900000 */
[----:B------:R-:W2:Y:S02]  /*b5a0*/  @!P0 SYNCS.PHASECHK.TRANS64 P0, [R3+URZ+0x68], R12 ;  /* 0x0000680c030085a7 */ /* 0x000ea400080010ff */
[----:B--2---:R-:W-:Y:S05]  /*b5b0*/  @!P0 BRA `(.L_x_157) ;  /* 0xfffffffc00f08947 */ /* 0x004fea000383ffff */
[----:B------:R-:W-:Y:S05]  /*b5c0*/  BRA `(.L_x_158) ;  /* 0xffffff9000587947 */ /* 0x000fea000383ffff */
.L_x_76:
[----:B------:R-:W-:-:S07]  /*b5d0*/  MOV R0, UR7 ;  /* 0x0000000700007c02 */ /* 0x000fce0008000f00 */
.L_x_159:
[----:B-1----:R1:W3:Y:S02]  /*b5e0*/  SYNCS.PHASECHK.TRANS64.TRYWAIT P0, [R0+URZ+0x50], R3 ;  /* 0x00005003000075a7 */ /* 0x0022e400080011ff */
[----:B---3--:R-:W-:Y:S05]  /*b5f0*/  @!P0 NANOSLEEP.SYNCS 0x989680 ;  /* 0x009896800000895d */ /* 0x008fea0003900000 */
[----:B------:R-:W3:Y:S02]  /*b600*/  @!P0 SYNCS.PHASECHK.TRANS64 P0, [R0+URZ+0x50], R3 ;  /* 0x00005003000085a7 */ /* 0x000ee400080010ff */
[----:B---3--:R-:W-:Y:S05]  /*b610*/  @!P0 BRA `(.L_x_159) ;  /* 0xfffffffc00f08947 */ /* 0x008fea000383ffff */
[----:B------:R-:W-:Y:S05]  /*b620*/  BRA `(.L_x_160) ;  /* 0xffffff9000c87947 */ /* 0x000fea000383ffff */
.L_x_77:
[----:B-1----:R-:W-:-:S07]  /*b630*/  MOV R0, UR7 ;  /* 0x0000000700007c02 */ /* 0x002fce0008000f00 */
.L_x_161:
[----:B-1----:R1:W3:Y:S02]  /*b640*/  SYNCS.PHASECHK.TRANS64.TRYWAIT P0, [R0+URZ+0x58], R3 ;  /* 0x00005803000075a7 */ /* 0x0022e400080011ff */
[----:B---3--:R-:W-:Y:S05]  /*b650*/  @!P0 NANOSLEEP.SYNCS 0x989680 ;  /* 0x009896800000895d */ /* 0x008fea0003900000 */
[----:B------:R-:W3:Y:S02]  /*b660*/  @!P0 SYNCS.PHASECHK.TRANS64 P0, [R0+URZ+0x58], R3 ;  /* 0x00005803000085a7 */ /* 0x000ee400080010ff */
[----:B---3--:R-:W-:Y:S05]  /*b670*/  @!P0 BRA `(.L_x_161) ;  /* 0xfffffffc00f08947 */ /* 0x008fea000383ffff */
[----:B------:R-:W-:Y:S05]  /*b680*/  BRA `(.L_x_162) ;  /* 0xffffff9000b87947 */ /* 0x000fea000383ffff */
.L_x_78:
[----:B-1----:R-:W-:-:S07]  /*b690*/  MOV R0, UR7 ;  /* 0x0000000700007c02 */ /* 0x002fce0008000f00 */
.L_x_163:
[----:B-1----:R1:W3:Y:S02]  /*b6a0*/  SYNCS.PHASECHK.TRANS64.TRYWAIT P0, [R0+URZ+0x60], R3 ;  /* 0x00006003000075a7 */ /* 0x0022e400080011ff */
[----:B---3--:R-:W-:Y:S05]  /*b6b0*/  @!P0 NANOSLEEP.SYNCS 0x989680 ;  /* 0x009896800000895d */ /* 0x008fea0003900000 */
[----:B------:R-:W3:Y:S02]  /*b6c0*/  @!P0 SYNCS.PHASECHK.TRANS64 P0, [R0+URZ+0x60], R3 ;  /* 0x00006003000085a7 */ /* 0x000ee400080010ff */
[----:B---3--:R-:W-:Y:S05]  /*b6d0*/  @!P0 BRA `(.L_x_163) ;  /* 0xfffffffc00f08947 */ /* 0x008fea000383ffff */
[----:B------:R-:W-:Y:S05]  /*b6e0*/  BRA `(.L_x_164) ;  /* 0xffffff9000a87947 */ /* 0x000fea000383ffff */
.L_x_80:
[----:B--2---:R2:W4:Y:S02]  /*b6f0*/  SYNCS.PHASECHK.TRANS64.TRYWAIT P0, [R0+URZ+0x80], R3 ;  /* 0x00008003000075a7 */ /* 0x00452400080011ff */
[----:B----4-:R-:W-:Y:S05]  /*b700*/  @!P0 NANOSLEEP.SYNCS 0x989680 ;  /* 0x009896800000895d */ /* 0x010fea0003900000 */
[----:B------:R-:W4:Y:S02]  /*b710*/  @!P0 SYNCS.PHASECHK.TRANS64 P0, [R0+URZ+0x80], R3 ;  /* 0x00008003000085a7 */ /* 0x000f2400080010ff */
[----:B----4-:R-:W-:Y:S05]  /*b720*/  @!P0 BRA `(.L_x_80) ;  /* 0xfffffffc00f08947 */ /* 0x010fea000383ffff */
[----:B------:R-:W-:Y:S05]  /*b730*/  BRA `(.L_x_165) ;  /* 0xffffff94007c7947 */ /* 0x000fea000383ffff */
.L_x_91:
[----:B-1----:R-:W-:Y:S04]  /*b740*/  MOV R3, UR36 ;  /* 0x0000002400037c02 */ /* 0x002fe80008000f00 */
[----:B------:R1:W3:Y:S03]  /*b750*/  SYNCS.PHASECHK.TRANS64.TRYWAIT P1, [R3+URZ+0x30], R4 ;  /* 0x00003004030075a7 */ /* 0x0002e600080211ff */
[----:B---3--:R-:W-:Y:S05]  /*b760*/  @!P1 NANOSLEEP.SYNCS 0x989680 ;  /* 0x009896800000995d */ /* 0x008fea0003900000 */
[----:B------:R-:W3:Y:S02]  /*b770*/  @!P1 SYNCS.PHASECHK.TRANS64 P1, [R3+URZ+0x30], R4 ;  /* 0x00003004030095a7 */ /* 0x000ee400080210ff */
[----:B---3--:R-:W-:Y:S05]  /*b780*/  @!P1 BRA `(.L_x_91) ;  /* 0xfffffffc00ec9947 */ /* 0x008fea000383ffff */
[----:B------:R-:W-:Y:S05]  /*b790*/  BRA `(.L_x_90) ;  /* 0xffffffa000d07947 */ /* 0x000fea000383ffff */
.L_x_93:
[----:B-1----:R1:W4:Y:S02]  /*b7a0*/  SYNCS.PHASECHK.TRANS64.TRYWAIT P0, [R87+URZ+0xa0], R0 ;  /* 0x0000a000570075a7 */ /* 0x00232400080011ff */
[----:B----4-:R-:W-:Y:S05]  /*b7b0*/  @!P0 NANOSLEEP.SYNCS 0x989680 ;  /* 0x009896800000895d */ /* 0x010fea0003900000 */
[----:B------:R-:W4:Y:S02]  /*b7c0*/  @!P0 SYNCS.PHASECHK.TRANS64 P0, [R87+URZ+0xa0], R0 ;  /* 0x0000a000570085a7 */ /* 0x000f2400080010ff */
[----:B----4-:R-:W-:Y:S05]  /*b7d0*/  @!P0 BRA `(.L_x_93) ;  /* 0xfffffffc00f08947 */ /* 0x010fea000383ffff */
[----:B------:R-:W-:Y:S05]  /*b7e0*/  BRA `(.L_x_92) ;  /* 0xffffffa400307947 */ /* 0x000fea000383ffff */
.L_x_102:
[----:B--2---:R2:W3:Y:S02]  /*b7f0*/  SYNCS.PHASECHK.TRANS64.TRYWAIT P0, [R3+URZ+0x30], R0 ;  /* 0x00003000030075a7 */ /* 0x0044e400080011ff */
[----:B---3--:R-:W-:Y:S05]  /*b800*/  @!P0 NANOSLEEP.SYNCS 0x989680 ;  /* 0x009896800000895d */ /* 0x008fea0003900000 */
[----:B------:R-:W3:Y:S02]  /*b810*/  @!P0 SYNCS.PHASECHK.TRANS64 P0, [R3+URZ+0x30], R0 ;  /* 0x00003000030085a7 */ /* 0x000ee400080010ff */
[----:B---3--:R-:W-:Y:S05]  /*b820*/  @!P0 BRA `(.L_x_102) ;  /* 0xfffffffc00f08947 */ /* 0x008fea000383ffff */
[----:B------:R-:W-:Y:S05]  /*b830*/  BRA `(.L_x_101) ;  /* 0xffffffb400f87947 */ /* 0x000fea000383ffff */
.L_x_110:
[----:B--2---:R2:W3:Y:S02]  /*b840*/  SYNCS.PHASECHK.TRANS64.TRYWAIT P0, [R0+URZ+0x30], R7 ;  /* 0x00003007000075a7 */ /* 0x0044e400080011ff */
[----:B---3--:R-:W-:Y:S05]  /*b850*/  @!P0 NANOSLEEP.SYNCS 0x989680 ;  /* 0x009896800000895d */ /* 0x008fea0003900000 */
[----:B------:R-:W3:Y:S02]  /*b860*/  @!P0 SYNCS.PHASECHK.TRANS64 P0, [R0+URZ+0x30], R7 ;  /* 0x00003007000085a7 */ /* 0x000ee400080010ff */
[----:B---3--:R-:W-:Y:S05]  /*b870*/  @!P0 BRA `(.L_x_110) ;  /* 0xfffffffc00f08947 */ /* 0x008fea000383ffff */
[----:B------:R-:W-:Y:S05]  /*b880*/  BRA `(.L_x_109) ;  /* 0xffffffc800ec7947 */ /* 0x000fea000383ffff */
.L_x_118:
[----:B-1----:R1:W2:Y:S02]  /*b890*/  SYNCS.PHASECHK.TRANS64.TRYWAIT P0, [R3+URZ+0x30], R0 ;  /* 0x00003000030075a7 */ /* 0x0022a400080011ff */
[----:B--2---:R-:W-:Y:S05]  /*b8a0*/  @!P0 NANOSLEEP.SYNCS 0x989680 ;  /* 0x009896800000895d */ /* 0x004fea0003900000 */
[----:B------:R-:W2:Y:S02]  /*b8b0*/  @!P0 SYNCS.PHASECHK.TRANS64 P0, [R3+URZ+0x30], R0 ;  /* 0x00003000030085a7 */ /* 0x000ea400080010ff */
[----:B--2---:R-:W-:Y:S05]  /*b8c0*/  @!P0 BRA `(.L_x_118) ;  /* 0xfffffffc00f08947 */ /* 0x004fea000383ffff */
[----:B------:R-:W-:Y:S05]  /*b8d0*/  BRA `(.L_x_117) ;  /* 0xffffffdc00e07947 */ /* 0x000fea000383ffff */
        .weak           $__internal_0_$__cuda_sm10x_tcgen05_guardrail_trap_col_being_dealloced_not_returned_by_alloc
        .type           $__internal_0_$__cuda_sm10x_tcgen05_guardrail_trap_col_being_dealloced_not_returned_by_alloc,@function
        .size           $__internal_0_$__cuda_sm10x_tcgen05_guardrail_trap_col_being_dealloced_not_returned_by_alloc,($__internal_1_$__cuda_sm10x_tcgen05_guardrail_trap_phase_invalid_during_alloc - $__internal_0_$__cuda_sm10x_tcgen05_guardrail_trap_col_being_dealloced_not_returned_by_alloc)
$__internal_0_$__cuda_sm10x_tcgen05_guardrail_trap_col_being_dealloced_not_returned_by_alloc:
[----:B------:R-:W-:Y:S05]  /*b8e0*/  BPT.TRAP 0x1 ;  /* 0x000000040000795c */ /* 0x000fea0000300000 */
[----:B------:R-:W-:-:S04]  /*b8f0*/  HFMA2 R3, -RZ, RZ, 0, 0 ;  /* 0x00000000ff037431 */ /* 0x000fc800000001ff */
[----:B------:R-:W-:Y:S05]  /*b900*/  RET.REL.NODEC R2 `(_ZN7cutlass13device_kernelINS_4gemm6kernel13GemmUniversalIN4cute5tupleIJiiiiEEENS1_10collective13CollectiveMmaINS1_35MainloopSm100TmaUmmaWarpSpecializedILi3ELi2ELi2ENS5_IJNS4_1CILi1EEESB_SB_EEEEENS5_IJNSA_ILi128EEENSA_ILi256EEENSA_ILi64EEEEEENS_6half_tENS5_IJlSB_lEEESI_NS5_IJSB_llEEENS4_8TiledMMAINS4_8MMA_AtomIJNS4_20SM100_MMA_F16BF16_SSISI_SI_fLi128ELi256ELNS4_4UMMA5MajorE0ELSP_1ELNSO_7ScaleInE0ELSQ_0EEEEEENS4_6LayoutISC_NS5_IJNSA_ILi0EEESU_SU_EEEEENS5_IJNS4_10UnderscoreESX_SX_EEEEENS4_13SM90_TMA_LOADENS4_14ComposedLayoutINS4_7SwizzleILi3ELi4ELi3EEENS4_18smem_ptr_flag_bitsILi16EEENST_INS5_IJNSA_ILi8EEESG_EEENS5_IJSG_SB_EEEEEEEvNS4_8identityES10_NS11_IS13_S15_NST_INS5_IJSG_S16_EEENS5_IJSB_SG_EEEEEEEvS1B_EENS_8epilogue10collective18CollectiveEpilogueINS1H_23Sm100TmaWarpSpecializedILi4ELi2ELi64ELb1ELb0EEEJSH_NS5_IJNST_ISE_SB_EENST_ISG_SB_EEEEESI_SJ_SI_SJ_NS1H_6fusion15FusionCallbacksIS1L_NS1P_17LinearCombinationISI_fSI_fLNS_15FloatRoundStyleE2EEESH_S1O_JEEENS4_5SM1004TMEM4LOAD26SM100_TMEM_LOAD_32dp32b64xES10_S1A_NS4_39AutoVectorizingCopyWithAssumedAlignmentILi128EEENS4_14SM90_TMA_STOREES1A_S20_S20_EEEvvEEEEvNT_6ParamsE) ;  /* 0xffffff4402bc7950 */ /* 0x000fea0003c3ffff */
        .weak           $__internal_1_$__cuda_sm10x_tcgen05_guardrail_trap_phase_invalid_during_alloc
        .type           $__internal_1_$__cuda_sm10x_tcgen05_guardrail_trap_phase_invalid_during_alloc,@function
        .size           $__internal_1_$__cuda_sm10x_tcgen05_guardrail_trap_phase_invalid_during_alloc,($__internal_2_$__cuda_sm10x_tcgen05_guardrail_trap_unallocated_columns_being_dealloced - $__internal_1_$__cuda_sm10x_tcgen05_guardrail_trap_phase_invalid_during_alloc)
$__internal_1_$__cuda_sm10x_tcgen05_guardrail_trap_phase_invalid_during_alloc:
[----:B------:R-:W-:Y:S05]  /*b910*/  BPT.TRAP 0x1 ;  /* 0x000000040000795c */ /* 0x000fea0000300000 */
[----:B------:R-:W-:-:S04]  /*b920*/  MOV R3, 0x0 ;  /* 0x0000000000037802 */ /* 0x000fc80000000f00 */
[----:B------:R-:W-:Y:S05]  /*b930*/  RET.REL.NODEC R2 `(_ZN7cutlass13device_kernelINS_4gemm6kernel13GemmUniversalIN4cute5tupleIJiiiiEEENS1_10collective13CollectiveMmaINS1_35MainloopSm100TmaUmmaWarpSpecializedILi3ELi2ELi2ENS5_IJNS4_1CILi1EEESB_SB_EEEEENS5_IJNSA_ILi128EEENSA_ILi256EEENSA_ILi64EEEEEENS_6half_tENS5_IJlSB_lEEESI_NS5_IJSB_llEEENS4_8TiledMMAINS4_8MMA_AtomIJNS4_20SM100_MMA_F16BF16_SSISI_SI_fLi128ELi256ELNS4_4UMMA5MajorE0ELSP_1ELNSO_7ScaleInE0ELSQ_0EEEEEENS4_6LayoutISC_NS5_IJNSA_ILi0EEESU_SU_EEEEENS5_IJNS4_10UnderscoreESX_SX_EEEEENS4_13SM90_TMA_LOADENS4_14ComposedLayoutINS4_7SwizzleILi3ELi4ELi3EEENS4_18smem_ptr_flag_bitsILi16EEENST_INS5_IJNSA_ILi8EEESG_EEENS5_IJSG_SB_EEEEEEEvNS4_8identityES10_NS11_IS13_S15_NST_INS5_IJSG_S16_EEENS5_IJSB_SG_EEEEEEEvS1B_EENS_8epilogue10collective18CollectiveEpilogueINS1H_23Sm100TmaWarpSpecializedILi4ELi2ELi64ELb1ELb0EEEJSH_NS5_IJNST_ISE_SB_EENST_ISG_SB_EEEEESI_SJ_SI_SJ_NS1H_6fusion15FusionCallbacksIS1L_NS1P_17LinearCombinationISI_fSI_fLNS_15FloatRoundStyleE2EEESH_S1O_JEEENS4_5SM1004TMEM4LOAD26SM100_TMEM_LOAD_32dp32b64xES10_S1A_NS4_39AutoVectorizingCopyWithAssumedAlignmentILi128EEENS4_14SM90_TMA_STOREES1A_S20_S20_EEEvvEEEEvNT_6ParamsE) ;  /* 0xffffff4402b07950 */ /* 0x000fea0003c3ffff */
        .weak           $__internal_2_$__cuda_sm10x_tcgen05_guardrail_trap_unallocated_columns_being_dealloced
        .type           $__internal_2_$__cuda_sm10x_tcgen05_guardrail_trap_unallocated_columns_being_dealloced,@function
        .size           $__internal_2_$__cuda_sm10x_tcgen05_guardrail_trap_unallocated_columns_being_dealloced,(.L_x_167 - $__internal_2_$__cuda_sm10x_tcgen05_guardrail_trap_unallocated_columns_being_dealloced)
$__internal_2_$__cuda_sm10x_tcgen05_guardrail_trap_unallocated_columns_being_dealloced:
[----:B------:R-:W-:Y:S05]  /*b940*/  BPT.TRAP 0x1 ;  /* 0x000000040000795c */ /* 0x000fea0000300000 */
[----:B------:R-:W-:-:S04]  /*b950*/  HFMA2 R3, -RZ, RZ, 0, 0 ;  /* 0x00000000ff037431 */ /* 0x000fc800000001ff */
[----:B------:R-:W-:Y:S05]  /*b960*/  RET.REL.NODEC R2 `(_ZN7cutlass13device_kernelINS_4gemm6kernel13GemmUniversalIN4cute5tupleIJiiiiEEENS1_10collective13CollectiveMmaINS1_35MainloopSm100TmaUmmaWarpSpecializedILi3ELi2ELi2ENS5_IJNS4_1CILi1EEESB_SB_EEEEENS5_IJNSA_ILi128EEENSA_ILi256EEENSA_ILi64EEEEEENS_6half_tENS5_IJlSB_lEEESI_NS5_IJSB_llEEENS4_8TiledMMAINS4_8MMA_AtomIJNS4_20SM100_MMA_F16BF16_SSISI_SI_fLi128ELi256ELNS4_4UMMA5MajorE0ELSP_1ELNSO_7ScaleInE0ELSQ_0EEEEEENS4_6LayoutISC_NS5_IJNSA_ILi0EEESU_SU_EEEEENS5_IJNS4_10UnderscoreESX_SX_EEEEENS4_13SM90_TMA_LOADENS4_14ComposedLayoutINS4_7SwizzleILi3ELi4ELi3EEENS4_18smem_ptr_flag_bitsILi16EEENST_INS5_IJNSA_ILi8EEESG_EEENS5_IJSG_SB_EEEEEEEvNS4_8identityES10_NS11_IS13_S15_NST_INS5_IJSG_S16_EEENS5_IJSB_SG_EEEEEEEvS1B_EENS_8epilogue10collective18CollectiveEpilogueINS1H_23Sm100TmaWarpSpecializedILi4ELi2ELi64ELb1ELb0EEEJSH_NS5_IJNST_ISE_SB_EENST_ISG_SB_EEEEESI_SJ_SI_SJ_NS1H_6fusion15FusionCallbacksIS1L_NS1P_17LinearCombinationISI_fSI_fLNS_15FloatRoundStyleE2EEESH_S1O_JEEENS4_5SM1004TMEM4LOAD26SM100_TMEM_LOAD_32dp32b64xES10_S1A_NS4_39AutoVectorizingCopyWithAssumedAlignmentILi128EEENS4_14SM90_TMA_STOREES1A_S20_S20_EEEvvEEEEvNT_6ParamsE) ;  /* 0xffffff4402a47950 */ /* 0x000fea0003c3ffff */
.L_x_166:
[----:B------:R-:W-:-:S00]  /*b970*/  BRA `(.L_x_166) ;  /* 0xfffffffc00fc7947 */ /* 0x000fc0000383ffff */
[----:B------:R-:W-:-:S00]  /*b980*/  NOP ;  /* 0x0000000000007918 */ /* 0x000fc00000000000 */
[----:B------:R-:W-:-:S00]  /*b990*/  NOP ;  /* 0x0000000000007918 */ /* 0x000fc00000000000 */
[----:B------:R-:W-:-:S00]  /*b9a0*/  NOP ;  /* 0x0000000000007918 */ /* 0x000fc00000000000 */
[----:B------:R-:W-:-:S00]  /*b9b0*/  NOP ;  /* 0x0000000000007918 */ /* 0x000fc00000000000 */
[----:B------:R-:W-:-:S00]  /*b9c0*/  NOP ;  /* 0x0000000000007918 */ /* 0x000fc00000000000 */
[----:B------:R-:W-:-:S00]  /*b9d0*/  NOP ;  /* 0x0000000000007918 */ /* 0x000fc00000000000 */
[----:B------:R-:W-:-:S00]  /*b9e0*/  NOP ;  /* 0x0000000000007918 */ /* 0x000fc00000000000 */
[----:B------:R-:W-:-:S00]  /*b9f0*/  NOP ;  /* 0x0000000000007918 */ /* 0x000fc00000000000 */
.L_x_167:


//--------------------- .nv.global.init           --------------------------
	.section	.nv.global.init,"aw",@progbits
.nv.global.init:
	.type		$str$27,@object
	.size		$str$27,($str$28 - $str$27)
$str$27:
        /*0000*/ 	.byte	0x28, 0x61, 0x64, 0x64, 0x72, 0x65, 0x73, 0x73, 0x20, 0x26, 0x20, 0x6d, 0x61, 0x73, 0x6b, 0x29
        /*0010*/ 	.byte	0x20, 0x3d, 0x3d, 0x20, 0x30, 0x00
	.type		$str$28,@object
	.size		$str$28,($str$26 - $str$28)
$str$28:
        /*0016*/ 	.byte	0x2f, 0x74, 0x6d, 0x70, 0x2f, 0x63, 0x75, 0x74, 0x6c, 0x61, 0x73, 0x73, 0x5f, 0x73, 0x77, 0x65
        /*0026*/ 	.byte	0x65, 0x70, 0x5f, 0x73, 0x72, 0x63, 0x2f, 0x69, 0x6e, 0x63, 0x6c, 0x75, 0x64, 0x65, 0x2f, 0x63
        /*0036*/ 	.byte	0x75, 0x74, 0x65, 0x2f, 0x70, 0x6f, 0x69, 0x6e, 0x74, 0x65, 0x72, 0x5f, 0x66, 0x6c, 0x61, 0x67
        /*0046*/ 	.byte	0x67, 0x65, 0x64, 0x2e, 0x68, 0x70, 0x70, 0x00
	.type		$str$26,@object
	.size		$str$26,($str$25 - $str$26)
$str$26:
        /*004e*/ 	.byte	0x2f, 0x74, 0x6d, 0x70, 0x2f, 0x63, 0x75, 0x74, 0x6c, 0x61, 0x73, 0x73, 0x5f, 0x73, 0x77, 0x65
        /*005e*/ 	.byte	0x65, 0x70, 0x5f, 0x73, 0x72, 0x63, 0x2f, 0x69, 0x6e, 0x63, 0x6c, 0x75, 0x64, 0x65, 0x2f, 0x63
        /*006e*/ 	.byte	0x75, 0x74, 0x65, 0x2f, 0x61, 0x74, 0x6f, 0x6d, 0x2f, 0x63, 0x6f, 0x70, 0x79, 0x5f, 0x74, 0x72
        /*007e*/ 	.byte	0x61, 0x69, 0x74, 0x73, 0x5f, 0x73, 0x6d, 0x31, 0x30, 0x30, 0x2e, 0x68, 0x70, 0x70, 0x00
	.type		$str$25,@object
	.size		$str$25,(__unnamed_1 - $str$25)
$str$25:
        /*008d*/ 	.byte	0x28, 0x28, 0x75, 0x69, 0x6e, 0x74, 0x33, 0x32, 0x5f, 0x74, 0x28, 0x74, 0x68, 0x72, 0x65, 0x61
        /*009d*/ 	.byte	0x64, 0x49, 0x64, 0x78, 0x2e, 0x78, 0x29, 0x20, 0x2f, 0x20, 0x33, 0x32, 0x29, 0x20, 0x25, 0x20
        /*00ad*/ 	.byte	0x34, 0x29, 0x20, 0x3d, 0x3d, 0x20, 0x28, 0x28, 0x28, 0x74, 0x6d, 0x65, 0x6d, 0x5f, 0x61, 0x64
        /*00bd*/ 	.byte	0x64, 0x72, 0x20, 0x3e, 0x3e, 0x20, 0x31, 0x36, 0x29, 0x20, 0x2f, 0x20, 0x33, 0x32, 0x29, 0x20
        /*00cd*/ 	.byte	0x25, 0x20, 0x34, 0x29, 0x00
	.type		__unnamed_1,@object
	.size		__unnamed_1,(__unnamed_2 - __unnamed_1)
__unnamed_1:
        /*00d2*/ 	.byte	0x61, 0x75, 0x74, 0x6f, 0x20, 0x63, 0x75, 0x74, 0x65, 0x3a, 0x3a, 0x61, 0x73, 0x5f, 0x70, 0x6f
        /* <DEDUP_REMOVED lines=24> */
        /*0262*/ 	.byte	0x3e, 0x3e, 0x3e, 0x3e, 0x5d, 0x00
	.type		__unnamed_2,@object
	.size		__unnamed_2,(.L_2 - __unnamed_2)
__unnamed_2:
        /* <DEDUP_REMOVED lines=43> */
        /*0518*/ 	.byte	0x74, 0x65, 0x3a, 0x3a, 0x43, 0x3c, 0x30, 0x3e, 0x3e, 0x3e, 0x3e, 0x5d, 0x00
.L_2:


//--------------------- .nv.shared._ZN7cutlass13device_kernelINS_4gemm6kernel13GemmUniversalIN4cute5tupleIJiiiiEEENS1_10collective13CollectiveMmaINS1_35MainloopSm100TmaUmmaWarpSpecializedILi3ELi2ELi2ENS5_IJNS4_1CILi1EEESB_SB_EEEEENS5_IJNSA_ILi128EEENSA_ILi256EEENSA_ILi64EEEEEENS_6half_tENS5_IJlSB_lEEESI_NS5_IJSB_llEEENS4_8TiledMMAINS4_8MMA_AtomIJNS4_20SM100_MMA_F16BF16_SSISI_SI_fLi128ELi256ELNS4_4UMMA5MajorE0ELSP_1ELNSO_7ScaleInE0ELSQ_0EEEEEENS4_6LayoutISC_NS5_IJNSA_ILi0EEESU_SU_EEEEENS5_IJNS4_10UnderscoreESX_SX_EEEEENS4_13SM90_TMA_LOADENS4_14ComposedLayoutINS4_7SwizzleILi3ELi4ELi3EEENS4_18smem_ptr_flag_bitsILi16EEENST_INS5_IJNSA_ILi8EEESG_EEENS5_IJSG_SB_EEEEEEEvNS4_8identityES10_NS11_IS13_S15_NST_INS5_IJSG_S16_EEENS5_IJSB_SG_EEEEEEEvS1B_EENS_8epilogue10collective18CollectiveEpilogueINS1H_23Sm100TmaWarpSpecializedILi4ELi2ELi64ELb1ELb0EEEJSH_NS5_IJNST_ISE_SB_EENST_ISG_SB_EEEEESI_SJ_SI_SJ_NS1H_6fusion15FusionCallbacksIS1L_NS1P_17LinearCombinationISI_fSI_fLNS_15FloatRoundStyleE2EEESH_S1O_JEEENS4_5SM1004TMEM4LOAD26SM100_TMEM_LOAD_32dp32b64xES10_S1A_NS4_39AutoVectorizingCopyWithAssumedAlignmentILi128EEENS4_14SM90_TMA_STOREES1A_S20_S20_EEEvvEEEEvNT_6ParamsE --------------------------
	.section	.nv.shared._ZN7cutlass13device_kernelINS_4gemm6kernel13GemmUniversalIN4cute5tupleIJiiiiEEENS1_10collective13CollectiveMmaINS1_35MainloopSm100TmaUmmaWarpSpecializedILi3ELi2ELi2ENS5_IJNS4_1CILi1EEESB_SB_EEEEENS5_IJNSA_ILi128EEENSA_ILi256EEENSA_ILi64EEEEEENS_6half_tENS5_IJlSB_lEEESI_NS5_IJSB_llEEENS4_8TiledMMAINS4_8MMA_AtomIJNS4_20SM100_MMA_F16BF16_SSISI_SI_fLi128ELi256ELNS4_4UMMA5MajorE0ELSP_1ELNSO_7ScaleInE0ELSQ_0EEEEEENS4_6LayoutISC_NS5_IJNSA_ILi0EEESU_SU_EEEEENS5_IJNS4_10UnderscoreESX_SX_EEEEENS4_13SM90_TMA_LOADENS4_14ComposedLayoutINS4_7SwizzleILi3ELi4ELi3EEENS4_18smem_ptr_flag_bitsILi16EEENST_INS5_IJNSA_ILi8EEESG_EEENS5_IJSG_SB_EEEEEEEvNS4_8identityES10_NS11_IS13_S15_NST_INS5_IJSG_S16_EEENS5_IJSB_SG_EEEEEEEvS1B_EENS_8epilogue10collective18CollectiveEpilogueINS1H_23Sm100TmaWarpSpecializedILi4ELi2ELi64ELb1ELb0EEEJSH_NS5_IJNST_ISE_SB_EENST_ISG_SB_EEEEESI_SJ_SI_SJ_NS1H_6fusion15FusionCallbacksIS1L_NS1P_17LinearCombinationISI_fSI_fLNS_15FloatRoundStyleE2EEESH_S1O_JEEENS4_5SM1004TMEM4LOAD26SM100_TMEM_LOAD_32dp32b64xES10_S1A_NS4_39AutoVectorizingCopyWithAssumedAlignmentILi128EEENS4_14SM90_TMA_STOREES1A_S20_S20_EEEvvEEEEvNT_6ParamsE,"aw",@nobits
	.sectionflags	@""
	.align	16
	.zero		1024


//--------------------- .nv.shared.reserved.0     --------------------------
	.section	.nv.shared.reserved.0,"aw",@nobits
	.weak		__nv_reservedSMEM_offset_0_alias
	.size		__nv_reservedSMEM_offset_0_alias, 0, 64
	.other		__nv_reservedSMEM_offset_0_alias,@"STO_CUDA_RESERVED_SHARED STV_DEFAULT"
__nv_reservedSMEM_offset_0_alias:
	.zero		0
.nv.shared.reserved.0:
	.zero		64
	.weak		__nv_reservedSMEM_tcgen05_partition
	.type		__nv_reservedSMEM_tcgen05_partition,@object
	.size		__nv_reservedSMEM_tcgen05_partition,(.L_0 - __nv_reservedSMEM_tcgen05_partition)
__nv_reservedSMEM_tcgen05_partition:
	.zero		32
.L_0:


//--------------------- .nv.global                --------------------------
	.section	.nv.global,"aw",@nobits
.nv.global:
	.type		_ZN40_INTERNAL_b30824bb_4_k_cu_55a0b2c9_410834cute1_E,@object
	.size		_ZN40_INTERNAL_b30824bb_4_k_cu_55a0b2c9_410834cute1_E,(_ZN40_INTERNAL_b30824bb_4_k_cu_55a0b2c9_410834cuda3std3__45__cpo6cbeginE - _ZN40_INTERNAL_b30824bb_4_k_cu_55a0b2c9_410834cute1_E)
_ZN40_INTERNAL_b30824bb_4_k_cu_55a0b2c9_410834cute1_E:
	.zero		1
	.type		_ZN40_INTERNAL_b30824bb_4_k_cu_55a0b2c9_410834cuda3std3__45__cpo6cbeginE,@object
	.size		_ZN40_INTERNAL_b30824bb_4_k_cu_55a0b2c9_410834cuda3std3__45__cpo6cbeginE,(_ZN40_INTERNAL_b30824bb_4_k_cu_55a0b2c9_410834cuda3std3__48in_placeE - _ZN40_INTERNAL_b30824bb_4_k_cu_55a0b2c9_410834cuda3std3__45__cpo6cbeginE)
_ZN40_INTERNAL_b30824bb_4_k_cu_55a0b2c9_410834cuda3std3__45__cpo6cbeginE:
	.zero		1
	.type		_ZN40_INTERNAL_b30824bb_4_k_cu_55a0b2c9_410834cuda3std3__48in_placeE,@object
	.size		_ZN40_INTERNAL_b30824bb_4_k_cu_55a0b2c9_410834cuda3std3__48in_placeE,(_ZN40_INTERNAL_b30824bb_4_k_cu_55a0b2c9_410834cuda3std6ranges3__45__cpo9iter_moveE - _ZN40_INTERNAL_b30824bb_4_k_cu_55a0b2c9_410834cuda3std3__48in_placeE)
_ZN40_INTERNAL_b30824bb_4_k_cu_55a0b2c9_410834cuda3std3__48in_placeE:
	.zero		1
	.type		_ZN40_INTERNAL_b30824bb_4_k_cu_55a0b2c9_410834cuda3std6ranges3__45__cpo9iter_moveE,@object
	.size		_ZN40_INTERNAL_b30824bb_4_k_cu_55a0b2c9_410834cuda3std6ranges3__45__cpo9iter_moveE,(_ZN40_INTERNAL_b30824bb_4_k_cu_55a0b2c9_410834cuda3std3__45__cpo5beginE - _ZN40_INTERNAL_b30824bb_4_k_cu_55a0b2c9_410834cuda3std6ranges3__45__cpo9iter_moveE)
_ZN40_INTERNAL_b30824bb_4_k_cu_55a0b2c9_410834cuda3std6ranges3__45__cpo9iter_moveE:
	.zero		1
	.type		_ZN40_INTERNAL_b30824bb_4_k_cu_55a0b2c9_410834cuda3std3__45__cpo5beginE,@object
	.size		_ZN40_INTERNAL_b30824bb_4_k_cu_55a0b2c9_410834cuda3std3__45__cpo5beginE,(_ZN40_INTERNAL_b30824bb_4_k_cu_55a0b2c9_410834cuda3std3__442_GLOBAL__N__b30824bb_4_k_cu_55a0b2c9_410836ignoreE - _ZN40_INTERNAL_b30824bb_4_k_cu_55a0b2c9_410834cuda3std3__45__cpo5beginE)
_ZN40_INTERNAL_b30824bb_4_k_cu_55a0b2c9_410834cuda3std3__45__cpo5beginE:
	.zero		1
	.type		_ZN40_INTERNAL_b30824bb_4_k_cu_55a0b2c9_410834cuda3std3__442_GLOBAL__N__b30824bb_4_k_cu_55a0b2c9_410836ignoreE,@object
	.size		_ZN40_INTERNAL_b30824bb_4_k_cu_55a0b2c9_410834cuda3std3__442_GLOBAL__N__b30824bb_4_k_cu_55a0b2c9_410836ignoreE,(_ZN40_INTERNAL_b30824bb_4_k_cu_55a0b2c9_410834cute7productE - _ZN40_INTERNAL_b30824bb_4_k_cu_55a0b2c9_410834cuda3std3__442_GLOBAL__N__b30824bb_4_k_cu_55a0b2c9_410836ignoreE)
_ZN40_INTERNAL_b30824bb_4_k_cu_55a0b2c9_410834cuda3std3__442_GLOBAL__N__b30824bb_4_k_cu_55a0b2c9_410836ignoreE:
	.zero		1
	.type		_ZN40_INTERNAL_b30824bb_4_k_cu_55a0b2c9_410834cute7productE,@object
	.size		_ZN40_INTERNAL_b30824bb_4_k_cu_55a0b2c9_410834cute7productE,(_ZN40_INTERNAL_b30824bb_4_k_cu_55a0b2c9_410834cuda3std3__45__cpo3endE - _ZN40_INTERNAL_b30824bb_4_k_cu_55a0b2c9_410834cute7productE)
_ZN40_INTERNAL_b30824bb_4_k_cu_55a0b2c9_410834cute7productE:
	.zero		1
	.type		_ZN40_INTERNAL_b30824bb_4_k_cu_55a0b2c9_410834cuda3std3__45__cpo3endE,@object
	.size		_ZN40_INTERNAL_b30824bb_4_k_cu_55a0b2c9_410834cuda3std3__45__cpo3endE,(_ZN40_INTERNAL_b30824bb_4_k_cu_55a0b2c9_410834cuda3std3__419piecewise_constructE - _ZN40_INTERNAL_b30824bb_4_k_cu_55a0b2c9_410834cuda3std3__45__cpo3endE)
_ZN40_INTERNAL_b30824bb_4_k_cu_55a0b2c9_410834cuda3std3__45__cpo3endE:
	.zero		1
	.type		_ZN40_INTERNAL_b30824bb_4_k_cu_55a0b2c9_410834cuda3std3__419piecewise_constructE,@object
	.size		_ZN40_INTERNAL_b30824bb_4_k_cu_55a0b2c9_410834cuda3std3__419piecewise_constructE,(_ZN40_INTERNAL_b30824bb_4_k_cu_55a0b2c9_410834cuda3std3__45__cpo4cendE - _ZN40_INTERNAL_b30824bb_4_k_cu_55a0b2c9_410834cuda3std3__419piecewise_constructE)
_ZN40_INTERNAL_b30824bb_4_k_cu_55a0b2c9_410834cuda3std3__419piecewise_constructE:
	.zero		1
	.type		_ZN40_INTERNAL_b30824bb_4_k_cu_55a0b2c9_410834cuda3std3__45__cpo4cendE,@object
	.size		_ZN40_INTERNAL_b30824bb_4_k_cu_55a0b2c9_410834cuda3std3__45__cpo4cendE,(_ZN40_INTERNAL_b30824bb_4_k_cu_55a0b2c9_410834cuda3std6ranges3__45__cpo4swapE - _ZN40_INTERNAL_b30824bb_4_k_cu_55a0b2c9_410834cuda3std3__45__cpo4cendE)
_ZN40_INTERNAL_b30824bb_4_k_cu_55a0b2c9_410834cuda3std3__45__cpo4cendE:
	.zero		1
	.type		_ZN40_INTERNAL_b30824bb_4_k_cu_55a0b2c9_410834cuda3std6ranges3__45__cpo4swapE,@object
	.size		_ZN40_INTERNAL_b30824bb_4_k_cu_55a0b2c9_410834cuda3std6ranges3__45__cpo4swapE,(.L_10 - _ZN40_INTERNAL_b30824bb_4_k_cu_55a0b2c9_410834cuda3std6ranges3__45__cpo4swapE)
_ZN40_INTERNAL_b30824bb_4_k_cu_55a0b2c9_410834cuda3std6ranges3__45__cpo4swapE:
	.zero		1
.L_10:


//--------------------- .nv.constant0._ZN7cutlass13device_kernelINS_4gemm6kernel13GemmUniversalIN4cute5tupleIJiiiiEEENS1_10collective13CollectiveMmaINS1_35MainloopSm100TmaUmmaWarpSpecializedILi3ELi2ELi2ENS5_IJNS4_1CILi1EEESB_SB_EEEEENS5_IJNSA_ILi128EEENSA_ILi256EEENSA_ILi64EEEEEENS_6half_tENS5_IJlSB_lEEESI_NS5_IJSB_llEEENS4_8TiledMMAINS4_8MMA_AtomIJNS4_20SM100_MMA_F16BF16_SSISI_SI_fLi128ELi256ELNS4_4UMMA5MajorE0ELSP_1ELNSO_7ScaleInE0ELSQ_0EEEEEENS4_6LayoutISC_NS5_IJNSA_ILi0EEESU_SU_EEEEENS5_IJNS4_10UnderscoreESX_SX_EEEEENS4_13SM90_TMA_LOADENS4_14ComposedLayoutINS4_7SwizzleILi3ELi4ELi3EEENS4_18smem_ptr_flag_bitsILi16EEENST_INS5_IJNSA_ILi8EEESG_EEENS5_IJSG_SB_EEEEEEEvNS4_8identityES10_NS11_IS13_S15_NST_INS5_IJSG_S16_EEENS5_IJSB_SG_EEEEEEEvS1B_EENS_8epilogue10collective18CollectiveEpilogueINS1H_23Sm100TmaWarpSpecializedILi4ELi2ELi64ELb1ELb0EEEJSH_NS5_IJNST_ISE_SB_EENST_ISG_SB_EEEEESI_SJ_SI_SJ_NS1H_6fusion15FusionCallbacksIS1L_NS1P_17LinearCombinationISI_fSI_fLNS_15FloatRoundStyleE2EEESH_S1O_JEEENS4_5SM1004TMEM4LOAD26SM100_TMEM_LOAD_32dp32b64xES10_S1A_NS4_39AutoVectorizingCopyWithAssumedAlignmentILi128EEENS4_14SM90_TMA_STOREES1A_S20_S20_EEEvvEEEEvNT_6ParamsE --------------------------
	.section	.nv.constant0._ZN7cutlass13device_kernelINS_4gemm6kernel13GemmUniversalIN4cute5tupleIJiiiiEEENS1_10collective13CollectiveMmaINS1_35MainloopSm100TmaUmmaWarpSpecializedILi3ELi2ELi2ENS5_IJNS4_1CILi1EEESB_SB_EEEEENS5_IJNSA_ILi128EEENSA_ILi256EEENSA_ILi64EEEEEENS_6half_tENS5_IJlSB_lEEESI_NS5_IJSB_llEEENS4_8TiledMMAINS4_8MMA_AtomIJNS4_20SM100_MMA_F16BF16_SSISI_SI_fLi128ELi256ELNS4_4UMMA5MajorE0ELSP_1ELNSO_7ScaleInE0ELSQ_0EEEEEENS4_6LayoutISC_NS5_IJNSA_ILi0EEESU_SU_EEEEENS5_IJNS4_10UnderscoreESX_SX_EEEEENS4_13SM90_TMA_LOADENS4_14ComposedLayoutINS4_7SwizzleILi3ELi4ELi3EEENS4_18smem_ptr_flag_bitsILi16EEENST_INS5_IJNSA_ILi8EEESG_EEENS5_IJSG_SB_EEEEEEEvNS4_8identityES10_NS11_IS13_S15_NST_INS5_IJSG_S16_EEENS5_IJSB_SG_EEEEEEEvS1B_EENS_8epilogue10collective18CollectiveEpilogueINS1H_23Sm100TmaWarpSpecializedILi4ELi2ELi64ELb1ELb0EEEJSH_NS5_IJNST_ISE_SB_EENST_ISG_SB_EEEEESI_SJ_SI_SJ_NS1H_6fusion15FusionCallbacksIS1L_NS1P_17LinearCombinationISI_fSI_fLNS_15FloatRoundStyleE2EEESH_S1O_JEEENS4_5SM1004TMEM4LOAD26SM100_TMEM_LOAD_32dp32b64xES10_S1A_NS4_39AutoVectorizingCopyWithAssumedAlignmentILi128EEENS4_14SM90_TMA_STOREES1A_S20_S20_EEEvvEEEEvNT_6ParamsE,"a",@progbits
	.sectionflags	@""
	.align	4
.nv.constant0._ZN7cutlass13device_kernelINS_4gemm6kernel13GemmUniversalIN4cute5tupleIJiiiiEEENS1_10collective13CollectiveMmaINS1_35MainloopSm100TmaUmmaWarpSpecializedILi3ELi2ELi2ENS5_IJNS4_1CILi1EEESB_SB_EEEEENS5_IJNSA_ILi128EEENSA_ILi256EEENSA_ILi64EEEEEENS_6half_tENS5_IJlSB_lEEESI_NS5_IJSB_llEEENS4_8TiledMMAINS4_8MMA_AtomIJNS4_20SM100_MMA_F16BF16_SSISI_SI_fLi128ELi256ELNS4_4UMMA5MajorE0ELSP_1ELNSO_7ScaleInE0ELSQ_0EEEEEENS4_6LayoutISC_NS5_IJNSA_ILi0EEESU_SU_EEEEENS5_IJNS4_10UnderscoreESX_SX_EEEEENS4_13SM90_TMA_LOADENS4_14ComposedLayoutINS4_7SwizzleILi3ELi4ELi3EEENS4_18smem_ptr_flag_bitsILi16EEENST_INS5_IJNSA_ILi8EEESG_EEENS5_IJSG_SB_EEEEEEEvNS4_8identityES10_NS11_IS13_S15_NST_INS5_IJSG_S16_EEENS5_IJSB_SG_EEEEEEEvS1B_EENS_8epilogue10collective18CollectiveEpilogueINS1H_23Sm100TmaWarpSpecializedILi4ELi2ELi64ELb1ELb0EEEJSH_NS5_IJNST_ISE_SB_EENST_ISG_SB_EEEEESI_SJ_SI_SJ_NS1H_6fusion15FusionCallbacksIS1L_NS1P_17LinearCombinationISI_fSI_fLNS_15FloatRoundStyleE2EEESH_S1O_JEEENS4_5SM1004TMEM4LOAD26SM100_TMEM_LOAD_32dp32b64xES10_S1A_NS4_39AutoVectorizingCopyWithAssumedAlignmentILi128EEENS4_14SM90_TMA_STOREES1A_S20_S20_EEEvvEEEEvNT_6ParamsE:
	.zero		2944


//--------------------- SYMBOLS --------------------------

	.type		.nv.reservedSmem.offset0,@object
	.size		.nv.reservedSmem.offset0,0x4
	.type		.nv.reservedSmem.cap,@object
	.size		.nv.reservedSmem.cap,0x4
	.type		__assertfail,@function
